	.target	sm_90a

	.elftype	@"ET_EXEC"


//--------------------- .note.nv.tkinfo           --------------------------
	.section	.note.nv.tkinfo,"",@"SHT_NOTE"
	.sectionflags	@"SHF_NOTE_NV_TKINFO"
	.tkinfo
        /*0018*/ 	.word	0x00000002
        /*0030*/ 	.string	""
        /*0030*/ 	.string	"ptxas"
        /*0030*/ 	.string	"Cuda compilation tools, release 13.0, V13.0.88"
        /*0030*/ 	.string	"Build cuda_13.0.r13.0/compiler.36424714_0"
        /*0030*/ 	.string	"-arch sm_90a -m 64 "



//--------------------- .note.nv.cuinfo           --------------------------
	.section	.note.nv.cuinfo,"",@"SHT_NOTE"
	.sectionflags	@"SHF_NOTE_NV_CUINFO"
        /*0018*/ 	.short	0x0002
        /*001a*/ 	.short	0x005a
        /*001c*/ 	.short	0x0082
	.zero		2


//--------------------- .nv.info                  --------------------------
	.section	.nv.info,"",@"SHT_CUDA_INFO"
	.align	4


	//----- nvinfo : EIATTR_REGCOUNT
	.align		4
        /*0000*/ 	.byte	0x04, 0x2f
        /*0002*/ 	.short	(.L_15 - .L_14)
	.align		4
.L_14:
        /*0004*/ 	.word	index@(_ZN7cutlass13device_kernelINS_4gemm6kernel13GemmUniversalIN4cute5tupleIJiiiiEEENS1_10collective13CollectiveMmaINS1_34MainloopSm90TmaGmmaWarpSpecializedILi7ENS5_IJNS4_1CILi1EEESB_SB_EEENS1_35KernelTmaWarpSpecializedCooperativeEEENS5_IJNSA_ILi256EEESF_NSA_ILi64EEEEEEaNS5_IJlSB_lEEEaSI_NS4_8TiledMMAINS4_8MMA_AtomIJNS4_4SM904GMMA27MMA_64x256x32_S32S8S8_SS_TNEEEENS4_6LayoutINS5_IJNSA_ILi2EEESB_SB_EEENS5_IJSB_NSA_ILi0EEESS_EEEEENS5_IJNS4_10UnderscoreESV_SV_EEEEENS4_13SM90_TMA_LOADENS4_14ComposedLayoutINS4_7SwizzleILi2ELi4ELi3EEENS4_18smem_ptr_flag_bitsILi8EEENSP_INS5_IJNSA_ILi8EEESG_EEENS5_IJSG_SB_EEEEEEEvNS4_8identityESY_S18_vS19_EENS_8epilogue10collective6detail29Sm90TmaWarpSpecializedAdapterINS1C_15DefaultEpilogueIaSI_SI_NS1B_6thread17LinearCombinationIaLi1EiiLNS1G_9ScaleType4KindE0ELNS_15FloatRoundStyleE2EaEENS1_15EpilogueDefaultEEEEEvvEEEEvNT_6ParamsE)
        /*0008*/ 	.word	0x000000a8


	//----- nvinfo : EIATTR_FRAME_SIZE
	.align		4
.L_15:
        /*000c*/ 	.byte	0x04, 0x11
        /*000e*/ 	.short	(.L_17 - .L_16)
	.align		4
.L_16:
        /*0010*/ 	.word	index@(_ZN7cutlass13device_kernelINS_4gemm6kernel13GemmUniversalIN4cute5tupleIJiiiiEEENS1_10collective13CollectiveMmaINS1_34MainloopSm90TmaGmmaWarpSpecializedILi7ENS5_IJNS4_1CILi1EEESB_SB_EEENS1_35KernelTmaWarpSpecializedCooperativeEEENS5_IJNSA_ILi256EEESF_NSA_ILi64EEEEEEaNS5_IJlSB_lEEEaSI_NS4_8TiledMMAINS4_8MMA_AtomIJNS4_4SM904GMMA27MMA_64x256x32_S32S8S8_SS_TNEEEENS4_6LayoutINS5_IJNSA_ILi2EEESB_SB_EEENS5_IJSB_NSA_ILi0EEESS_EEEEENS5_IJNS4_10UnderscoreESV_SV_EEEEENS4_13SM90_TMA_LOADENS4_14ComposedLayoutINS4_7SwizzleILi2ELi4ELi3EEENS4_18smem_ptr_flag_bitsILi8EEENSP_INS5_IJNSA_ILi8EEESG_EEENS5_IJSG_SB_EEEEEEEvNS4_8identityESY_S18_vS19_EENS_8epilogue10collective6detail29Sm90TmaWarpSpecializedAdapterINS1C_15DefaultEpilogueIaSI_SI_NS1B_6thread17LinearCombinationIaLi1EiiLNS1G_9ScaleType4KindE0ELNS_15FloatRoundStyleE2EaEENS1_15EpilogueDefaultEEEEEvvEEEEvNT_6ParamsE)
        /*0014*/ 	.word	0x000004b8


	//----- nvinfo : EIATTR_MIN_STACK_SIZE
	.align		4
.L_17:
        /*0018*/ 	.byte	0x04, 0x12
        /*001a*/ 	.short	(.L_19 - .L_18)
	.align		4
.L_18:
        /*001c*/ 	.word	index@(_ZN7cutlass13device_kernelINS_4gemm6kernel13GemmUniversalIN4cute5tupleIJiiiiEEENS1_10collective13CollectiveMmaINS1_34MainloopSm90TmaGmmaWarpSpecializedILi7ENS5_IJNS4_1CILi1EEESB_SB_EEENS1_35KernelTmaWarpSpecializedCooperativeEEENS5_IJNSA_ILi256EEESF_NSA_ILi64EEEEEEaNS5_IJlSB_lEEEaSI_NS4_8TiledMMAINS4_8MMA_AtomIJNS4_4SM904GMMA27MMA_64x256x32_S32S8S8_SS_TNEEEENS4_6LayoutINS5_IJNSA_ILi2EEESB_SB_EEENS5_IJSB_NSA_ILi0EEESS_EEEEENS5_IJNS4_10UnderscoreESV_SV_EEEEENS4_13SM90_TMA_LOADENS4_14ComposedLayoutINS4_7SwizzleILi2ELi4ELi3EEENS4_18smem_ptr_flag_bitsILi8EEENSP_INS5_IJNSA_ILi8EEESG_EEENS5_IJSG_SB_EEEEEEEvNS4_8identityESY_S18_vS19_EENS_8epilogue10collective6detail29Sm90TmaWarpSpecializedAdapterINS1C_15DefaultEpilogueIaSI_SI_NS1B_6thread17LinearCombinationIaLi1EiiLNS1G_9ScaleType4KindE0ELNS_15FloatRoundStyleE2EaEENS1_15EpilogueDefaultEEEEEvvEEEEvNT_6ParamsE)
        /*0020*/ 	.word	0x000004b8
.L_19:


//--------------------- .nv.compat                --------------------------
	.section	.nv.compat,"",@"SHT_CUDA_COMPAT_INFO"
	.align	4
        /*0000*/ 	.byte	0x02, 0x09, 0x01, 0x00, 0x02, 0x02, 0x04, 0x00, 0x02, 0x05, 0x05, 0x00, 0x03, 0x07, 0x01, 0x01
        /*0010*/ 	.byte	0x02, 0x03, 0x01, 0x00, 0x02, 0x06, 0x01, 0x00, 0x04, 0x0b, 0x08, 0x00, 0x00, 0x00, 0x00, 0x00
        /*0020*/ 	.byte	0x00, 0x00, 0x00, 0x00


//--------------------- .nv.info._ZN7cutlass13device_kernelINS_4gemm6kernel13GemmUniversalIN4cute5tupleIJiiiiEEENS1_10collective13CollectiveMmaINS1_34MainloopSm90TmaGmmaWarpSpecializedILi7ENS5_IJNS4_1CILi1EEESB_SB_EEENS1_35KernelTmaWarpSpecializedCooperativeEEENS5_IJNSA_ILi256EEESF_NSA_ILi64EEEEEEaNS5_IJlSB_lEEEaSI_NS4_8TiledMMAINS4_8MMA_AtomIJNS4_4SM904GMMA27MMA_64x256x32_S32S8S8_SS_TNEEEENS4_6LayoutINS5_IJNSA_ILi2EEESB_SB_EEENS5_IJSB_NSA_ILi0EEESS_EEEEENS5_IJNS4_10UnderscoreESV_SV_EEEEENS4_13SM90_TMA_LOADENS4_14ComposedLayoutINS4_7SwizzleILi2ELi4ELi3EEENS4_18smem_ptr_flag_bitsILi8EEENSP_INS5_IJNSA_ILi8EEESG_EEENS5_IJSG_SB_EEEEEEEvNS4_8identityESY_S18_vS19_EENS_8epilogue10collective6detail29Sm90TmaWarpSpecializedAdapterINS1C_15DefaultEpilogueIaSI_SI_NS1B_6thread17LinearCombinationIaLi1EiiLNS1G_9ScaleType4KindE0ELNS_15FloatRoundStyleE2EaEENS1_15EpilogueDefaultEEEEEvvEEEEvNT_6ParamsE --------------------------
	.section	.nv.info._ZN7cutlass13device_kernelINS_4gemm6kernel13GemmUniversalIN4cute5tupleIJiiiiEEENS1_10collective13CollectiveMmaINS1_34MainloopSm90TmaGmmaWarpSpecializedILi7ENS5_IJNS4_1CILi1EEESB_SB_EEENS1_35KernelTmaWarpSpecializedCooperativeEEENS5_IJNSA_ILi256EEESF_NSA_ILi64EEEEEEaNS5_IJlSB_lEEEaSI_NS4_8TiledMMAINS4_8MMA_AtomIJNS4_4SM904GMMA27MMA_64x256x32_S32S8S8_SS_TNEEEENS4_6LayoutINS5_IJNSA_ILi2EEESB_SB_EEENS5_IJSB_NSA_ILi0EEESS_EEEEENS5_IJNS4_10UnderscoreESV_SV_EEEEENS4_13SM90_TMA_LOADENS4_14ComposedLayoutINS4_7SwizzleILi2ELi4ELi3EEENS4_18smem_ptr_flag_bitsILi8EEENSP_INS5_IJNSA_ILi8EEESG_EEENS5_IJSG_SB_EEEEEEEvNS4_8identityESY_S18_vS19_EENS_8epilogue10collective6detail29Sm90TmaWarpSpecializedAdapterINS1C_15DefaultEpilogueIaSI_SI_NS1B_6thread17LinearCombinationIaLi1EiiLNS1G_9ScaleType4KindE0ELNS_15FloatRoundStyleE2EaEENS1_15EpilogueDefaultEEEEEvvEEEEvNT_6ParamsE,"",@"SHT_CUDA_INFO"
	.sectionflags	@""
	.align	4


	//----- nvinfo : EIATTR_CUDA_API_VERSION
	.align		4
        /*0000*/ 	.byte	0x04, 0x37
        /*0002*/ 	.short	(.L_21 - .L_20)
.L_20:
        /*0004*/ 	.word	0x00000082


	//----- nvinfo : EIATTR_KPARAM_INFO
	.align		4
.L_21:
        /*0008*/ 	.byte	0x04, 0x17
        /*000a*/ 	.short	(.L_23 - .L_22)
.L_22:
        /*000c*/ 	.word	0x00000000
        /*0010*/ 	.short	0x0000
        /*0012*/ 	.short	0x0070
        /*0014*/ 	.byte	0x00, 0xf0, 0x01, 0x10


	//----- nvinfo : EIATTR_SPARSE_MMA_MASK
	.align		4
.L_23:
        /*0018*/ 	.byte	0x03, 0x50
        /*001a*/ 	.short	0x0000


	//----- nvinfo : EIATTR_MAXREG_COUNT
	.align		4
        /*001c*/ 	.byte	0x03, 0x1b
        /*001e*/ 	.short	0x00a8


	//----- nvinfo : EIATTR_NUM_BARRIERS
	.align		4
        /*0020*/ 	.byte	0x02, 0x4c
        /*0022*/ 	.byte	0x01
	.zero		1


	//----- nvinfo : EIATTR_EXTERNS
	.align		4
        /*0024*/ 	.byte	0x04, 0x0f
        /*0026*/ 	.short	(.L_25 - .L_24)


	//   ....[0]....
	.align		4
.L_24:
        /*0028*/ 	.word	index@(__assertfail)


	//----- nvinfo : EIATTR_ANNOTATIONS
	.align		4
.L_25:
        /*002c*/ 	.byte	0x04, 0x55
        /*002e*/ 	.short	(.L_27 - .L_26)


	//   ....[0]....
.L_26:
        /*0030*/ 	.word	0x00000001
        /*0034*/ 	.byte	0x00, 0x07, 0x00, 0x00, 0x01, 0x00, 0x00, 0x00, 0x20, 0x07, 0x00, 0x00, 0x01, 0x00, 0x00, 0x00
        /* <DEDUP_REMOVED lines=376> */
        /*17c4*/ 	.byte	0xe0, 0x39, 0x01, 0x00, 0x01, 0x00, 0x00, 0x00, 0x00, 0x3a, 0x01, 0x00


	//----- nvinfo : EIATTR_MERCURY_ISA_VERSION
	.align		4
.L_27:
        /*17d0*/ 	.byte	0x03, 0x5f
        /*17d2*/ 	.short	0x0101


	//----- nvinfo : EIATTR_INT_WARP_WIDE_INSTR_OFFSETS
	.align		4
        /*17d4*/ 	.byte	0x04, 0x31
        /*17d6*/ 	.short	(.L_29 - .L_28)


	//   ....[0]....
.L_28:
        /*17d8*/ 	.word	0x00000560


	//   ....[1]....
        /*17dc*/ 	.word	0x00000570


	//   ....[2]....
        /*17e0*/ 	.word	0x00000600


	//----- nvinfo : EIATTR_COOP_GROUP_MASK_REGIDS
	.align		4
.L_29:
        /*17e4*/ 	.byte	0x04, 0x29
        /*17e6*/ 	.short	(.L_31 - .L_30)


	//   ....[0]....
.L_30:
        /*17e8*/ 	.word	0xffffffff


	//   ....[1]....
        /*17ec*/ 	.word	0xffffffff


	//   ....[2]....
        /*17f0*/ 	.word	0xffffffff


	//   ....[3]....
        /*17f4*/ 	.word	0xffffffff


	//   ....[4]....
        /*17f8*/ 	.word	0xffffffff


	//----- nvinfo : EIATTR_COOP_GROUP_INSTR_OFFSETS
	.align		4
.L_31:
        /*17fc*/ 	.byte	0x04, 0x28
        /*17fe*/ 	.short	(.L_33 - .L_32)


	//   ....[0]....
.L_32:
        /*1800*/ 	.word	0x00000070


	//   ....[1]....
        /*1804*/ 	.word	0x00000080


	//   ....[2]....
        /*1808*/ 	.word	0x000001a0


	//   ....[3]....
        /*180c*/ 	.word	0x00000410


	//   ....[4]....
        /*1810*/ 	.word	0x000011d0


	//----- nvinfo : EIATTR_REG_RECONFIG
	.align		4
.L_33:
        /*1814*/ 	.byte	0x01, 0x54
	.zero		2


	//----- nvinfo : EIATTR_SYSCALL_OFFSETS
	.align		4
        /*1818*/ 	.byte	0x04, 0x46
        /*181a*/ 	.short	(.L_35 - .L_34)


	//   ....[0]....
.L_34:
        /*181c*/ 	.word	0x00001390


	//----- nvinfo : EIATTR_MBARRIER_INSTR_OFFSETS
	.align		4
.L_35:
        /*1820*/ 	.byte	0x04, 0x39
        /*1822*/ 	.short	(.L_37 - .L_36)


	//   ....[0]....
.L_36:
        /*1824*/ 	.word	0x00000320
        /*1828*/ 	.word	0x000000ff
        /*182c*/ 	.word	0x00000000
        /*1830*/ 	.short	0x0100
        /*1832*/ 	.byte	0x08
	.zero		1


	//   ....[1]....
        /*1834*/ 	.word	0x00000330
        /*1838*/ 	.word	0x000000ff
        /*183c*/ 	.word	0x00000038
        /*1840*/ 	.short	0x0100
        /*1842*/ 	.byte	0x08
	.zero		1


	//   ....[2]....
        /*1844*/ 	.word	0x00000340
        /*1848*/ 	.word	0x000000ff
        /*184c*/ 	.word	0x00000008
        /*1850*/ 	.short	0x0100
        /*1852*/ 	.byte	0x08
	.zero		1


	//   ....[3]....
        /*1854*/ 	.word	0x00000350
        /*1858*/ 	.word	0x000000ff
        /*185c*/ 	.word	0x00000040
        /*1860*/ 	.short	0x0100
        /*1862*/ 	.byte	0x08
	.zero		1


	//   ....[4]....
        /*1864*/ 	.word	0x00000360
        /*1868*/ 	.word	0x000000ff
        /*186c*/ 	.word	0x00000010
        /*1870*/ 	.short	0x0100
        /*1872*/ 	.byte	0x08
	.zero		1


	//   ....[5]....
        /*1874*/ 	.word	0x00000370
        /*1878*/ 	.word	0x000000ff
        /*187c*/ 	.word	0x00000048
        /*1880*/ 	.short	0x0100
        /*1882*/ 	.byte	0x08
	.zero		1


	//   ....[6]....
        /*1884*/ 	.word	0x00000380
        /*1888*/ 	.word	0x000000ff
        /*188c*/ 	.word	0x00000018
        /*1890*/ 	.short	0x0100
        /*1892*/ 	.byte	0x08
	.zero		1


	//   ....[7]....
        /*1894*/ 	.word	0x00000390
        /*1898*/ 	.word	0x000000ff
        /*189c*/ 	.word	0x00000050
        /*18a0*/ 	.short	0x0100
        /*18a2*/ 	.byte	0x08
	.zero		1


	//   ....[8]....
        /*18a4*/ 	.word	0x000003a0
        /*18a8*/ 	.word	0x000000ff
        /*18ac*/ 	.word	0x00000020
        /*18b0*/ 	.short	0x0100
        /*18b2*/ 	.byte	0x08
	.zero		1


	//   ....[9]....
        /*18b4*/ 	.word	0x000003b0
        /*18b8*/ 	.word	0x000000ff
        /*18bc*/ 	.word	0x00000058
        /*18c0*/ 	.short	0x0100
        /*18c2*/ 	.byte	0x08
	.zero		1


	//   ....[10]....
        /*18c4*/ 	.word	0x000003c0
        /*18c8*/ 	.word	0x000000ff
        /*18cc*/ 	.word	0x00000028
        /*18d0*/ 	.short	0x0100
        /*18d2*/ 	.byte	0x08
	.zero		1


	//   ....[11]....
        /*18d4*/ 	.word	0x000003d0
        /*18d8*/ 	.word	0x000000ff
        /*18dc*/ 	.word	0x00000060
        /*18e0*/ 	.short	0x0100
        /*18e2*/ 	.byte	0x08
	.zero		1


	//   ....[12]....
        /*18e4*/ 	.word	0x000003e0
        /*18e8*/ 	.word	0x000000ff
        /*18ec*/ 	.word	0x00000030
        /*18f0*/ 	.short	0x0100
        /*18f2*/ 	.byte	0x08
	.zero		1


	//   ....[13]....
        /*18f4*/ 	.word	0x000003f0
        /*18f8*/ 	.word	0x000000ff
        /*18fc*/ 	.word	0x00000068
        /*1900*/ 	.short	0x0100
        /*1902*/ 	.byte	0x08
	.zero		1


	//   ....[14]....
        /*1904*/ 	.word	0x00000680
        /*1908*/ 	.word	0x000000ff
        /*190c*/ 	.word	0x00000080
        /*1910*/ 	.short	0x0100
        /*1912*/ 	.byte	0x10
	.zero		1


	//   ....[15]....
        /*1914*/ 	.word	0x00000710
        /*1918*/ 	.word	0x000000ff
        /*191c*/ 	.word	0x00000088
        /*1920*/ 	.short	0x0100
        /*1922*/ 	.byte	0x10
	.zero		1


	//   ....[16]....
        /*1924*/ 	.word	0x00001470
        /*1928*/ 	.word	0x00000003
        /*192c*/ 	.word	0x00000000
        /*1930*/ 	.short	0x010a
        /*1932*/ 	.byte	0x3f
	.zero		1


	//   ....[17]....
        /*1934*/ 	.word	0x000014b0
        /*1938*/ 	.word	0x00000003
        /*193c*/ 	.word	0x00000000
        /*1940*/ 	.short	0x010a
        /*1942*/ 	.byte	0x3f
	.zero		1


	//   ....[18]....
        /*1944*/ 	.word	0x00002a00
        /*1948*/ 	.word	0x00000004
        /*194c*/ 	.word	0x00000000
        /*1950*/ 	.short	0x010a
        /*1952*/ 	.byte	0x3f
	.zero		1


	//   ....[19]....
        /*1954*/ 	.word	0x00002a40
        /*1958*/ 	.word	0x00000004
        /*195c*/ 	.word	0x00000000
        /*1960*/ 	.short	0x010a
        /*1962*/ 	.byte	0x3f
	.zero		1


	//   ....[20]....
        /*1964*/ 	.word	0x00004a40
        /*1968*/ 	.word	0x00000004
        /*196c*/ 	.word	0x00000000
        /*1970*/ 	.short	0x0101
        /*1972*/ 	.byte	0x3f
	.zero		1


	//   ....[21]....
        /*1974*/ 	.word	0x00004c50
        /*1978*/ 	.word	0x00000000
        /*197c*/ 	.word	0x00000000
        /*1980*/ 	.short	0x0101
        /*1982*/ 	.byte	0x3f
	.zero		1


	//   ....[22]....
        /*1984*/ 	.word	0x00013590
        /*1988*/ 	.word	0x0000000a
        /*198c*/ 	.word	0x00000038
        /*1990*/ 	.short	0x010a
        /*1992*/ 	.byte	0x3f
	.zero		1


	//   ....[23]....
        /*1994*/ 	.word	0x00013910
        /*1998*/ 	.word	0x00000003
        /*199c*/ 	.word	0x00000088
        /*19a0*/ 	.short	0x0101
        /*19a2*/ 	.byte	0x3f
	.zero		1


	//   ....[24]....
        /*19a4*/ 	.word	0x00014100
        /*19a8*/ 	.word	0x00000005
        /*19ac*/ 	.word	0x00000000
        /*19b0*/ 	.short	0x010a
        /*19b2*/ 	.byte	0x3f
	.zero		1


	//   ....[25]....
        /*19b4*/ 	.word	0x00014190
        /*19b8*/ 	.word	0x00000007
        /*19bc*/ 	.word	0x00000000
        /*19c0*/ 	.short	0x010a
        /*19c2*/ 	.byte	0x3f
	.zero		1


	//   ....[26]....
        /*19c4*/ 	.word	0x00014220
        /*19c8*/ 	.word	0x00000007
        /*19cc*/ 	.word	0x00000000
        /*19d0*/ 	.short	0x010a
        /*19d2*/ 	.byte	0x3f
	.zero		1


	//   ....[27]....
        /*19d4*/ 	.word	0x000142b0
        /*19d8*/ 	.word	0x00000007
        /*19dc*/ 	.word	0x00000000
        /*19e0*/ 	.short	0x010a
        /*19e2*/ 	.byte	0x3f
	.zero		1


	//   ....[28]....
        /*19e4*/ 	.word	0x00014340
        /*19e8*/ 	.word	0x00000007
        /*19ec*/ 	.word	0x00000000
        /*19f0*/ 	.short	0x010a
        /*19f2*/ 	.byte	0x3f
	.zero		1


	//   ....[29]....
        /*19f4*/ 	.word	0x000143d0
        /*19f8*/ 	.word	0x00000007
        /*19fc*/ 	.word	0x00000000
        /*1a00*/ 	.short	0x010a
        /*1a02*/ 	.byte	0x3f
	.zero		1


	//   ....[30]....
        /*1a04*/ 	.word	0x00014460
        /*1a08*/ 	.word	0x00000003
        /*1a0c*/ 	.word	0x00000000
        /*1a10*/ 	.short	0x010a
        /*1a12*/ 	.byte	0x3f
	.zero		1


	//   ....[31]....
        /*1a14*/ 	.word	0x000144c0
        /*1a18*/ 	.word	0x00000003
        /*1a1c*/ 	.word	0x00000000
        /*1a20*/ 	.short	0x010a
        /*1a22*/ 	.byte	0x3f
	.zero		1


	//   ....[32]....
        /*1a24*/ 	.word	0x00014510
        /*1a28*/ 	.word	0x00000004
        /*1a2c*/ 	.word	0x00000000
        /*1a30*/ 	.short	0x010a
        /*1a32*/ 	.byte	0x3f
	.zero		1


	//   ....[33]....
        /*1a34*/ 	.word	0x000145e0
        /*1a38*/ 	.word	0x0000000a
        /*1a3c*/ 	.word	0x00000038
        /*1a40*/ 	.short	0x010a
        /*1a42*/ 	.byte	0x3f
	.zero		1


	//   ....[34]....
        /*1a44*/ 	.word	0x000146b0
        /*1a48*/ 	.word	0x00000005
        /*1a4c*/ 	.word	0x00000000
        /*1a50*/ 	.short	0x010a
        /*1a52*/ 	.byte	0x3f
	.zero		1


	//   ....[35]....
        /*1a54*/ 	.word	0x00014700
        /*1a58*/ 	.word	0x00000007
        /*1a5c*/ 	.word	0x00000000
        /*1a60*/ 	.short	0x010a
        /*1a62*/ 	.byte	0x3f
	.zero		1


	//   ....[36]....
        /*1a64*/ 	.word	0x00014750
        /*1a68*/ 	.word	0x00000007
        /*1a6c*/ 	.word	0x00000000
        /*1a70*/ 	.short	0x010a
        /*1a72*/ 	.byte	0x3f
	.zero		1


	//   ....[37]....
        /*1a74*/ 	.word	0x000147a0
        /*1a78*/ 	.word	0x00000007
        /*1a7c*/ 	.word	0x00000000
        /*1a80*/ 	.short	0x010a
        /*1a82*/ 	.byte	0x3f
	.zero		1


	//   ....[38]....
        /*1a84*/ 	.word	0x000147f0
        /*1a88*/ 	.word	0x00000007
        /*1a8c*/ 	.word	0x00000000
        /*1a90*/ 	.short	0x010a
        /*1a92*/ 	.byte	0x3f
	.zero		1


	//   ....[39]....
        /*1a94*/ 	.word	0x00014840
        /*1a98*/ 	.word	0x00000007
        /*1a9c*/ 	.word	0x00000000
        /*1aa0*/ 	.short	0x010a
        /*1aa2*/ 	.byte	0x3f
	.zero		1


	//----- nvinfo : EIATTR_NUM_MBARRIERS
	.align		4
.L_37:
        /*1aa4*/ 	.byte	0x03, 0x38
        /*1aa6*/ 	.short	0x0010


	//----- nvinfo : EIATTR_EXIT_INSTR_OFFSETS
	.align		4
        /*1aa8*/ 	.byte	0x04, 0x1c
        /*1aaa*/ 	.short	(.L_39 - .L_38)


	//   ....[0]....
.L_38:
        /*1aac*/ 	.word	0x00000780


	//   ....[1]....
        /*1ab0*/ 	.word	0x000010f0


	//   ....[2]....
        /*1ab4*/ 	.word	0x00012b10


	//   ....[3]....
        /*1ab8*/ 	.word	0x00013220


	//   ....[4]....
        /*1abc*/ 	.word	0x000144b0


	//----- nvinfo : EIATTR_MAX_THREADS
	.align		4
.L_39:
        /*1ac0*/ 	.byte	0x04, 0x05
        /*1ac2*/ 	.short	(.L_41 - .L_40)
.L_40:
        /*1ac4*/ 	.word	0x00000180
        /*1ac8*/ 	.word	0x00000001
        /*1acc*/ 	.word	0x00000001


	//----- nvinfo : EIATTR_CRS_STACK_SIZE
	.align		4
.L_41:
        /*1ad0*/ 	.byte	0x04, 0x1e
        /*1ad2*/ 	.short	(.L_43 - .L_42)
.L_42:
        /*1ad4*/ 	.word	0x00000000


	//----- nvinfo : EIATTR_CBANK_PARAM_SIZE
	.align		4
.L_43:
        /*1ad8*/ 	.byte	0x03, 0x19
        /*1ada*/ 	.short	0x0470


	//----- nvinfo : EIATTR_PARAM_CBANK
	.align		4
        /*1adc*/ 	.byte	0x04, 0x0a
        /*1ade*/ 	.short	(.L_45 - .L_44)
	.align		4
.L_44:
        /*1ae0*/ 	.word	index@(.nv.constant0._ZN7cutlass13device_kernelINS_4gemm6kernel13GemmUniversalIN4cute5tupleIJiiiiEEENS1_10collective13CollectiveMmaINS1_34MainloopSm90TmaGmmaWarpSpecializedILi7ENS5_IJNS4_1CILi1EEESB_SB_EEENS1_35KernelTmaWarpSpecializedCooperativeEEENS5_IJNSA_ILi256EEESF_NSA_ILi64EEEEEEaNS5_IJlSB_lEEEaSI_NS4_8TiledMMAINS4_8MMA_AtomIJNS4_4SM904GMMA27MMA_64x256x32_S32S8S8_SS_TNEEEENS4_6LayoutINS5_IJNSA_ILi2EEESB_SB_EEENS5_IJSB_NSA_ILi0EEESS_EEEEENS5_IJNS4_10UnderscoreESV_SV_EEEEENS4_13SM90_TMA_LOADENS4_14ComposedLayoutINS4_7SwizzleILi2ELi4ELi3EEENS4_18smem_ptr_flag_bitsILi8EEENSP_INS5_IJNSA_ILi8EEESG_EEENS5_IJSG_SB_EEEEEEEvNS4_8identityESY_S18_vS19_EENS_8epilogue10collective6detail29Sm90TmaWarpSpecializedAdapterINS1C_15DefaultEpilogueIaSI_SI_NS1B_6thread17LinearCombinationIaLi1EiiLNS1G_9ScaleType4KindE0ELNS_15FloatRoundStyleE2EaEENS1_15EpilogueDefaultEEEEEvvEEEEvNT_6ParamsE)
        /*1ae4*/ 	.short	0x0210
        /*1ae6*/ 	.short	0x0470


	//----- nvinfo : EIATTR_SW_WAR
	.align		4
.L_45:
        /*1ae8*/ 	.byte	0x04, 0x36
        /*1aea*/ 	.short	(.L_47 - .L_46)
.L_46:
        /*1aec*/ 	.word	0x00000008
.L_47:


//--------------------- .nv.callgraph             --------------------------
	.section	.nv.callgraph,"",@"SHT_CUDA_CALLGRAPH"
	.align	4
	.sectionentsize	8
	.align		4
        /*0000*/ 	.word	0x00000000
	.align		4
        /*0004*/ 	.word	0xffffffff
	.align		4
        /*0008*/ 	.word	index@(_ZN7cutlass13device_kernelINS_4gemm6kernel13GemmUniversalIN4cute5tupleIJiiiiEEENS1_10collective13CollectiveMmaINS1_34MainloopSm90TmaGmmaWarpSpecializedILi7ENS5_IJNS4_1CILi1EEESB_SB_EEENS1_35KernelTmaWarpSpecializedCooperativeEEENS5_IJNSA_ILi256EEESF_NSA_ILi64EEEEEEaNS5_IJlSB_lEEEaSI_NS4_8TiledMMAINS4_8MMA_AtomIJNS4_4SM904GMMA27MMA_64x256x32_S32S8S8_SS_TNEEEENS4_6LayoutINS5_IJNSA_ILi2EEESB_SB_EEENS5_IJSB_NSA_ILi0EEESS_EEEEENS5_IJNS4_10UnderscoreESV_SV_EEEEENS4_13SM90_TMA_LOADENS4_14ComposedLayoutINS4_7SwizzleILi2ELi4ELi3EEENS4_18smem_ptr_flag_bitsILi8EEENSP_INS5_IJNSA_ILi8EEESG_EEENS5_IJSG_SB_EEEEEEEvNS4_8identityESY_S18_vS19_EENS_8epilogue10collective6detail29Sm90TmaWarpSpecializedAdapterINS1C_15DefaultEpilogueIaSI_SI_NS1B_6thread17LinearCombinationIaLi1EiiLNS1G_9ScaleType4KindE0ELNS_15FloatRoundStyleE2EaEENS1_15EpilogueDefaultEEEEEvvEEEEvNT_6ParamsE)
	.align		4
        /*000c*/ 	.word	index@(__assertfail)
	.align		4
        /*0010*/ 	.word	0x00000000
	.align		4
        /*0014*/ 	.word	0xfffffffe
	.align		4
        /*0018*/ 	.word	0x00000000
	.align		4
        /*001c*/ 	.word	0xfffffffd
	.align		4
        /*0020*/ 	.word	0x00000000
	.align		4
        /*0024*/ 	.word	0xfffffffc


//--------------------- .nv.constant4             --------------------------
	.section	.nv.constant4,"a",@progbits
	.align	8
	.align		8
.nv.constant4:
        /*0000*/ 	.dword	__assertfail
	.align		8
        /*0008*/ 	.dword	__unnamed_1
	.align		8
        /*0010*/ 	.dword	_ZN39_INTERNAL_b4601a02_4_k_cu_8583f62f_56084cuda3std3__45__cpo5beginE
	.align		8
        /*0018*/ 	.dword	_ZN39_INTERNAL_b4601a02_4_k_cu_8583f62f_56084cuda3std3__45__cpo3endE
	.align		8
        /*0020*/ 	.dword	_ZN39_INTERNAL_b4601a02_4_k_cu_8583f62f_56084cuda3std3__45__cpo6cbeginE
	.align		8
        /*0028*/ 	.dword	_ZN39_INTERNAL_b4601a02_4_k_cu_8583f62f_56084cuda3std3__45__cpo4cendE
	.align		8
        /*0030*/ 	.dword	_ZN39_INTERNAL_b4601a02_4_k_cu_8583f62f_56084cuda3std3__441_GLOBAL__N__b4601a02_4_k_cu_8583f62f_56086ignoreE
	.align		8
        /*0038*/ 	.dword	_ZN39_INTERNAL_b4601a02_4_k_cu_8583f62f_56084cuda3std3__419piecewise_constructE
	.align		8
        /*0040*/ 	.dword	_ZN39_INTERNAL_b4601a02_4_k_cu_8583f62f_56084cuda3std3__48in_placeE
	.align		8
        /*0048*/ 	.dword	_ZN39_INTERNAL_b4601a02_4_k_cu_8583f62f_56084cuda3std6ranges3__45__cpo4swapE
	.align		8
        /*0050*/ 	.dword	_ZN39_INTERNAL_b4601a02_4_k_cu_8583f62f_56084cuda3std6ranges3__45__cpo9iter_moveE
	.align		8
        /*0058*/ 	.dword	_ZN39_INTERNAL_b4601a02_4_k_cu_8583f62f_56084cute7productE
	.align		8
        /*0060*/ 	.dword	_ZN39_INTERNAL_b4601a02_4_k_cu_8583f62f_56084cute1_E
	.align		8
        /*0068*/ 	.dword	$str$22
	.align		8
        /*0070*/ 	.dword	$str$23


//--------------------- .text._ZN7cutlass13device_kernelINS_4gemm6kernel13GemmUniversalIN4cute5tupleIJiiiiEEENS1_10collective13CollectiveMmaINS1_34MainloopSm90TmaGmmaWarpSpecializedILi7ENS5_IJNS4_1CILi1EEESB_SB_EEENS1_35KernelTmaWarpSpecializedCooperativeEEENS5_IJNSA_ILi256EEESF_NSA_ILi64EEEEEEaNS5_IJlSB_lEEEaSI_NS4_8TiledMMAINS4_8MMA_AtomIJNS4_4SM904GMMA27MMA_64x256x32_S32S8S8_SS_TNEEEENS4_6LayoutINS5_IJNSA_ILi2EEESB_SB_EEENS5_IJSB_NSA_ILi0EEESS_EEEEENS5_IJNS4_10UnderscoreESV_SV_EEEEENS4_13SM90_TMA_LOADENS4_14ComposedLayoutINS4_7SwizzleILi2ELi4ELi3EEENS4_18smem_ptr_flag_bitsILi8EEENSP_INS5_IJNSA_ILi8EEESG_EEENS5_IJSG_SB_EEEEEEEvNS4_8identityESY_S18_vS19_EENS_8epilogue10collective6detail29Sm90TmaWarpSpecializedAdapterINS1C_15DefaultEpilogueIaSI_SI_NS1B_6thread17LinearCombinationIaLi1EiiLNS1G_9ScaleType4KindE0ELNS_15FloatRoundStyleE2EaEENS1_15EpilogueDefaultEEEEEvvEEEEvNT_6ParamsE --------------------------
	.section	.text._ZN7cutlass13device_kernelINS_4gemm6kernel13GemmUniversalIN4cute5tupleIJiiiiEEENS1_10collective13CollectiveMmaINS1_34MainloopSm90TmaGmmaWarpSpecializedILi7ENS5_IJNS4_1CILi1EEESB_SB_EEENS1_35KernelTmaWarpSpecializedCooperativeEEENS5_IJNSA_ILi256EEESF_NSA_ILi64EEEEEEaNS5_IJlSB_lEEEaSI_NS4_8TiledMMAINS4_8MMA_AtomIJNS4_4SM904GMMA27MMA_64x256x32_S32S8S8_SS_TNEEEENS4_6LayoutINS5_IJNSA_ILi2EEESB_SB_EEENS5_IJSB_NSA_ILi0EEESS_EEEEENS5_IJNS4_10UnderscoreESV_SV_EEEEENS4_13SM90_TMA_LOADENS4_14ComposedLayoutINS4_7SwizzleILi2ELi4ELi3EEENS4_18smem_ptr_flag_bitsILi8EEENSP_INS5_IJNSA_ILi8EEESG_EEENS5_IJSG_SB_EEEEEEEvNS4_8identityESY_S18_vS19_EENS_8epilogue10collective6detail29Sm90TmaWarpSpecializedAdapterINS1C_15DefaultEpilogueIaSI_SI_NS1B_6thread17LinearCombinationIaLi1EiiLNS1G_9ScaleType4KindE0ELNS_15FloatRoundStyleE2EaEENS1_15EpilogueDefaultEEEEEvvEEEEvNT_6ParamsE,"ax",@progbits
	.align	128
.text._ZN7cutlass13device_kernelINS_4gemm6kernel13GemmUniversalIN4cute5tupleIJiiiiEEENS1_10collective13CollectiveMmaINS1_34MainloopSm90TmaGmmaWarpSpecializedILi7ENS5_IJNS4_1CILi1EEESB_SB_EEENS1_35KernelTmaWarpSpecializedCooperativeEEENS5_IJNSA_ILi256EEESF_NSA_ILi64EEEEEEaNS5_IJlSB_lEEEaSI_NS4_8TiledMMAINS4_8MMA_AtomIJNS4_4SM904GMMA27MMA_64x256x32_S32S8S8_SS_TNEEEENS4_6LayoutINS5_IJNSA_ILi2EEESB_SB_EEENS5_IJSB_NSA_ILi0EEESS_EEEEENS5_IJNS4_10UnderscoreESV_SV_EEEEENS4_13SM90_TMA_LOADENS4_14ComposedLayoutINS4_7SwizzleILi2ELi4ELi3EEENS4_18smem_ptr_flag_bitsILi8EEENSP_INS5_IJNSA_ILi8EEESG_EEENS5_IJSG_SB_EEEEEEEvNS4_8identityESY_S18_vS19_EENS_8epilogue10collective6detail29Sm90TmaWarpSpecializedAdapterINS1C_15DefaultEpilogueIaSI_SI_NS1B_6thread17LinearCombinationIaLi1EiiLNS1G_9ScaleType4KindE0ELNS_15FloatRoundStyleE2EaEENS1_15EpilogueDefaultEEEEEvvEEEEvNT_6ParamsE:
        .type           _ZN7cutlass13device_kernelINS_4gemm6kernel13GemmUniversalIN4cute5tupleIJiiiiEEENS1_10collective13CollectiveMmaINS1_34MainloopSm90TmaGmmaWarpSpecializedILi7ENS5_IJNS4_1CILi1EEESB_SB_EEENS1_35KernelTmaWarpSpecializedCooperativeEEENS5_IJNSA_ILi256EEESF_NSA_ILi64EEEEEEaNS5_IJlSB_lEEEaSI_NS4_8TiledMMAINS4_8MMA_AtomIJNS4_4SM904GMMA27MMA_64x256x32_S32S8S8_SS_TNEEEENS4_6LayoutINS5_IJNSA_ILi2EEESB_SB_EEENS5_IJSB_NSA_ILi0EEESS_EEEEENS5_IJNS4_10UnderscoreESV_SV_EEEEENS4_13SM90_TMA_LOADENS4_14ComposedLayoutINS4_7SwizzleILi2ELi4ELi3EEENS4_18smem_ptr_flag_bitsILi8EEENSP_INS5_IJNSA_ILi8EEESG_EEENS5_IJSG_SB_EEEEEEEvNS4_8identityESY_S18_vS19_EENS_8epilogue10collective6detail29Sm90TmaWarpSpecializedAdapterINS1C_15DefaultEpilogueIaSI_SI_NS1B_6thread17LinearCombinationIaLi1EiiLNS1G_9ScaleType4KindE0ELNS_15FloatRoundStyleE2EaEENS1_15EpilogueDefaultEEEEEvvEEEEvNT_6ParamsE,@function
        .size           _ZN7cutlass13device_kernelINS_4gemm6kernel13GemmUniversalIN4cute5tupleIJiiiiEEENS1_10collective13CollectiveMmaINS1_34MainloopSm90TmaGmmaWarpSpecializedILi7ENS5_IJNS4_1CILi1EEESB_SB_EEENS1_35KernelTmaWarpSpecializedCooperativeEEENS5_IJNSA_ILi256EEESF_NSA_ILi64EEEEEEaNS5_IJlSB_lEEEaSI_NS4_8TiledMMAINS4_8MMA_AtomIJNS4_4SM904GMMA27MMA_64x256x32_S32S8S8_SS_TNEEEENS4_6LayoutINS5_IJNSA_ILi2EEESB_SB_EEENS5_IJSB_NSA_ILi0EEESS_EEEEENS5_IJNS4_10UnderscoreESV_SV_EEEEENS4_13SM90_TMA_LOADENS4_14ComposedLayoutINS4_7SwizzleILi2ELi4ELi3EEENS4_18smem_ptr_flag_bitsILi8EEENSP_INS5_IJNSA_ILi8EEESG_EEENS5_IJSG_SB_EEEEEEEvNS4_8identityESY_S18_vS19_EENS_8epilogue10collective6detail29Sm90TmaWarpSpecializedAdapterINS1C_15DefaultEpilogueIaSI_SI_NS1B_6thread17LinearCombinationIaLi1EiiLNS1G_9ScaleType4KindE0ELNS_15FloatRoundStyleE2EaEENS1_15EpilogueDefaultEEEEEvvEEEEvNT_6ParamsE,(.L_x_588 - _ZN7cutlass13device_kernelINS_4gemm6kernel13GemmUniversalIN4cute5tupleIJiiiiEEENS1_10collective13CollectiveMmaINS1_34MainloopSm90TmaGmmaWarpSpecializedILi7ENS5_IJNS4_1CILi1EEESB_SB_EEENS1_35KernelTmaWarpSpecializedCooperativeEEENS5_IJNSA_ILi256EEESF_NSA_ILi64EEEEEEaNS5_IJlSB_lEEEaSI_NS4_8TiledMMAINS4_8MMA_AtomIJNS4_4SM904GMMA27MMA_64x256x32_S32S8S8_SS_TNEEEENS4_6LayoutINS5_IJNSA_ILi2EEESB_SB_EEENS5_IJSB_NSA_ILi0EEESS_EEEEENS5_IJNS4_10UnderscoreESV_SV_EEEEENS4_13SM90_TMA_LOADENS4_14ComposedLayoutINS4_7SwizzleILi2ELi4ELi3EEENS4_18smem_ptr_flag_bitsILi8EEENSP_INS5_IJNSA_ILi8EEESG_EEENS5_IJSG_SB_EEEEEEEvNS4_8identityESY_S18_vS19_EENS_8epilogue10collective6detail29Sm90TmaWarpSpecializedAdapterINS1C_15DefaultEpilogueIaSI_SI_NS1B_6thread17LinearCombinationIaLi1EiiLNS1G_9ScaleType4KindE0ELNS_15FloatRoundStyleE2EaEENS1_15EpilogueDefaultEEEEEvvEEEEvNT_6ParamsE)
        .other          _ZN7cutlass13device_kernelINS_4gemm6kernel13GemmUniversalIN4cute5tupleIJiiiiEEENS1_10collective13CollectiveMmaINS1_34MainloopSm90TmaGmmaWarpSpecializedILi7ENS5_IJNS4_1CILi1EEESB_SB_EEENS1_35KernelTmaWarpSpecializedCooperativeEEENS5_IJNSA_ILi256EEESF_NSA_ILi64EEEEEEaNS5_IJlSB_lEEEaSI_NS4_8TiledMMAINS4_8MMA_AtomIJNS4_4SM904GMMA27MMA_64x256x32_S32S8S8_SS_TNEEEENS4_6LayoutINS5_IJNSA_ILi2EEESB_SB_EEENS5_IJSB_NSA_ILi0EEESS_EEEEENS5_IJNS4_10UnderscoreESV_SV_EEEEENS4_13SM90_TMA_LOADENS4_14ComposedLayoutINS4_7SwizzleILi2ELi4ELi3EEENS4_18smem_ptr_flag_bitsILi8EEENSP_INS5_IJNSA_ILi8EEESG_EEENS5_IJSG_SB_EEEEEEEvNS4_8identityESY_S18_vS19_EENS_8epilogue10collective6detail29Sm90TmaWarpSpecializedAdapterINS1C_15DefaultEpilogueIaSI_SI_NS1B_6thread17LinearCombinationIaLi1EiiLNS1G_9ScaleType4KindE0ELNS_15FloatRoundStyleE2EaEENS1_15EpilogueDefaultEEEEEvvEEEEvNT_6ParamsE,@"STO_CUDA_ENTRY STV_DEFAULT"
_ZN7cutlass13device_kernelINS_4gemm6kernel13GemmUniversalIN4cute5tupleIJiiiiEEENS1_10collective13CollectiveMmaINS1_34MainloopSm90TmaGmmaWarpSpecializedILi7ENS5_IJNS4_1CILi1EEESB_SB_EEENS1_35KernelTmaWarpSpecializedCooperativeEEENS5_IJNSA_ILi256EEESF_NSA_ILi64EEEEEEaNS5_IJlSB_lEEEaSI_NS4_8TiledMMAINS4_8MMA_AtomIJNS4_4SM904GMMA27MMA_64x256x32_S32S8S8_SS_TNEEEENS4_6LayoutINS5_IJNSA_ILi2EEESB_SB_EEENS5_IJSB_NSA_ILi0EEESS_EEEEENS5_IJNS4_10UnderscoreESV_SV_EEEEENS4_13SM90_TMA_LOADENS4_14ComposedLayoutINS4_7SwizzleILi2ELi4ELi3EEENS4_18smem_ptr_flag_bitsILi8EEENSP_INS5_IJNSA_ILi8EEESG_EEENS5_IJSG_SB_EEEEEEEvNS4_8identityESY_S18_vS19_EENS_8epilogue10collective6detail29Sm90TmaWarpSpecializedAdapterINS1C_15DefaultEpilogueIaSI_SI_NS1B_6thread17LinearCombinationIaLi1EiiLNS1G_9ScaleType4KindE0ELNS_15FloatRoundStyleE2EaEENS1_15EpilogueDefaultEEEEEvvEEEEvNT_6ParamsE:
[----:B------:R-:W0:Y:S02]  /*0000*/  LDC R1, c[0x0][0x28] ;  /* 0x00000a00ff017b82 */ /* 0x000e240000000800 */
[----:B0-----:R-:W-:Y:S01]  /*0010*/  VIADD R1, R1, 0xfffffb48 ;  /* 0xfffffb4801017836 */ /* 0x001fe20000000000 */
[----:B------:R-:W0:Y:S01]  /*0020*/  S2R R2, SR_TID.X ;  /* 0x0000000000027919 */ /* 0x000e220000002100 */
[----:B------:R-:W-:Y:S01]  /*0030*/  ELECT P0, URZ, PT ;  /* 0x00000000003f782f */ /* 0x000fe20003800000 */
[----:B------:R-:W-:Y:S01]  /*0040*/  BSSY B0, `(.L_x_0) ;  /* 0x0000015000007945 */ /* 0x000fe20003800000 */
[--C-:B0-----:R-:W-:Y:S02]  /*0050*/  SHF.R.U32.HI R0, RZ, 0x5, R2.reuse ;  /* 0x00000005ff007819 */ /* 0x101fe40000011602 */
[----:B------:R-:W-:-:S03]  /*0060*/  SHF.R.U32.HI R2, RZ, 0x7, R2 ;  /* 0x00000007ff027819 */ /* 0x000fc60000011602 */
[----:B------:R-:W0:Y:S04]  /*0070*/  SHFL.IDX PT, R3, R0, RZ, 0x1f ;  /* 0x00001fff00037589 */ /* 0x000e2800000e0000 */
[----:B------:R-:W1:Y:S01]  /*0080*/  SHFL.IDX PT, R2, R2, RZ, 0x1f ;  /* 0x00001fff02027589 */ /* 0x000e6200000e0000 */
[----:B0-----:R-:W-:Y:S02]  /*0090*/  R2UR UR10, R3 ;  /* 0x00000000030a72ca */ /* 0x001fe400000e0000 */
[----:B-1----:R-:W-:-:S11]  /*00a0*/  R2UR UR5, R2 ;  /* 0x00000000020572ca */ /* 0x002fd600000e0000 */
[----:B------:R-:W-:Y:S02]  /*00b0*/  USHF.R.S32.HI UR4, URZ, 0x1f, UR10 ;  /* 0x0000001f3f047899 */ /* 0x000fe4000801140a */
[----:B------:R-:W-:Y:S02]  /*00c0*/  ISETP.NE.OR P0, PT, RZ, UR10, !P0 ;  /* 0x0000000aff007c0c */ /* 0x000fe4000c705670 */
[----:B------:R-:W-:-:S04]  /*00d0*/  ULEA.HI UR4, UR4, UR10, URZ, 0x2 ;  /* 0x0000000a04047291 */ /* 0x000fc8000f8f103f */
[----:B------:R-:W-:-:S04]  /*00e0*/  ULOP3.LUT UR4, UR4, 0xfffffffc, URZ, 0xc0, !UPT ;  /* 0xfffffffc04047892 */ /* 0x000fc8000f8ec03f */
[----:B------:R-:W-:-:S03]  /*00f0*/  UIADD3 UR10, UR10, -UR4, URZ ;  /* 0x800000040a0a7290 */ /* 0x000fc6000fffe03f */
[----:B------:R-:W-:Y:S09]  /*0100*/  @P0 BRA `(.L_x_1) ;  /* 0x0000000000200947 */ /* 0x000ff20003800000 */
[----:B------:R-:W-:Y:S02]  /*0110*/  ULDC.64 UR6, c[0x0][0x198] ;  /* 0x0000660000067ab9 */ /* 0x000fe40000000a00 */
[----:B------:R-:W-:Y:S02]  /*0120*/  UIADD3 UR8, UP0, UR6, 0xf0, URZ ;  /* 0x000000f006087890 */ /* 0x000fe4000ff1e03f */
[----:B------:R-:W-:Y:S02]  /*0130*/  UIADD3 UR6, UP1, UR6, 0x1f0, URZ ;  /* 0x000001f006067890 */ /* 0x000fe4000ff3e03f */
[----:B------:R-:W-:Y:S02]  /*0140*/  UIADD3.X UR9, URZ, UR7, URZ, UP0, !UPT ;  /* 0x000000073f097290 */ /* 0x000fe400087fe43f */
[----:B------:R-:W-:-:S07]  /*0150*/  UIADD3.X UR7, URZ, UR7, URZ, UP1, !UPT ;  /* 0x000000073f077290 */ /* 0x000fce0008ffe43f */
[----:B------:R0:W-:Y:S02]  /*0160*/  UTMACCTL.PF [UR8] ;  /* 0x00000000080079b9 */ /* 0x0001e40008040000 */
[----:B------:R0:W-:Y:S02]  /*0170*/  UTMACCTL.PF [UR6] ;  /* 0x00000000060079b9 */ /* 0x0001e40008040000 */
[----:B0-----:R-:W-:Y:S01]  /*0180*/  NOP ;  /* 0x0000000000007918 */ /* 0x001fe20000000000 */
.L_x_1:
[----:B------:R-:W-:Y:S05]  /*0190*/  BSYNC B0 ;  /* 0x0000000000007941 */ /* 0x000fea0003800000 */
.L_x_0:
[----:B------:R-:W0:Y:S01]  /*01a0*/  SHFL.IDX PT, R2, R0, RZ, 0x1f ;  /* 0x00001fff00027589 */ /* 0x000e2200000e0000 */
[----:B------:R-:W-:Y:S01]  /*01b0*/  UISETP.NE.AND UP0, UPT, UR10, 0x3, UPT ;  /* 0x000000030a00788c */ /* 0x000fe2000bf05270 */
[----:B------:R-:W-:Y:S01]  /*01c0*/  ISETP.NE.AND P1, PT, RZ, UR5, PT ;  /* 0x00000005ff007c0c */ /* 0x000fe2000bf25270 */
[----:B------:R-:W-:Y:S02]  /*01d0*/  UIADD3 UR18, UR5, -0x1, URZ ;  /* 0xffffffff05127890 */ /* 0x000fe4000fffe03f */
[----:B------:R-:W-:Y:S02]  /*01e0*/  UISETP.EQ.OR UP0, UPT, UR10, URZ, !UP0 ;  /* 0x0000003f0a00728c */ /* 0x000fe4000c702670 */
[----:B------:R-:W-:Y:S02]  /*01f0*/  UISETP.GE.U32.AND UP1, UPT, UR18, 0x2, UPT ;  /* 0x000000021200788c */ /* 0x000fe4000bf26070 */
[----:B------:R-:W-:-:S04]  /*0200*/  UISETP.EQ.AND UP0, UPT, UR5, URZ, UP0 ;  /* 0x0000003f0500728c */ /* 0x000fc80008702270 */
[----:B------:R-:W-:-:S04]  /*0210*/  USEL UR40, URZ, 0x1, !UP0 ;  /* 0x000000013f287887 */ /* 0x000fc8000c000000 */
[----:B------:R-:W-:Y:S01]  /*0220*/  USEL UR40, UR40, 0x2, UP1 ;  /* 0x0000000228287887 */ /* 0x000fe20008800000 */
[----:B0-----:R-:W-:-:S13]  /*0230*/  ISETP.NE.AND P0, PT, R2, RZ, PT ;  /* 0x000000ff0200720c */ /* 0x001fda0003f05270 */
[----:B------:R-:W-:Y:S05]  /*0240*/  @P0 BRA `(.L_x_2) ;  /* 0x0000000000700947 */ /* 0x000fea0003800000 */
[----:B------:R-:W0:Y:S01]  /*0250*/  S2UR UR8, SR_CgaCtaId ;  /* 0x00000000000879c3 */ /* 0x000e220000008800 */
[----:B------:R-:W-:Y:S01]  /*0260*/  UMOV UR4, 0x400 ;  /* 0x0000040000047882 */ /* 0x000fe20000000000 */
[----:B------:R-:W-:Y:S01]  /*0270*/  UMOV UR5, 0x1 ;  /* 0x0000000100057882 */ /* 0x000fe20000000000 */
[----:B------:R-:W-:Y:S01]  /*0280*/  UMOV UR6, 0x100 ;  /* 0x0000010000067882 */ /* 0x000fe20000000000 */
[----:B------:R-:W-:Y:S01]  /*0290*/  ELECT P0, URZ, PT ;  /* 0x00000000003f782f */ /* 0x000fe20003800000 */
[----:B------:R-:W-:-:S04]  /*02a0*/  UIADD3 UR6, -UR6, 0x100000, URZ ;  /* 0x0010000006067890 */ /* 0x000fc8000fffe13f */
[----:B------:R-:W-:Y:S02]  /*02b0*/  USHF.L.U32 UR7, UR6, 0xb, URZ ;  /* 0x0000000b06077899 */ /* 0x000fe4000800063f */
[----:B------:R-:W-:Y:S02]  /*02c0*/  USHF.L.U32 UR6, UR6, 0x1, URZ ;  /* 0x0000000106067899 */ /* 0x000fe4000800063f */
[----:B0-----:R-:W-:Y:S02]  /*02d0*/  ULEA UR8, UR8, UR4, 0x18 ;  /* 0x0000000408087291 */ /* 0x001fe4000f8ec03f */
[----:B------:R-:W-:-:S04]  /*02e0*/  UIADD3 UR4, -UR5, 0x100000, URZ ;  /* 0x0010000005047890 */ /* 0x000fc8000fffe13f */
[----:B------:R-:W-:Y:S02]  /*02f0*/  USHF.L.U32 UR5, UR4, 0xb, URZ ;  /* 0x0000000b04057899 */ /* 0x000fe4000800063f */
[----:B------:R-:W-:Y:S01]  /*0300*/  USHF.L.U32 UR4, UR4, 0x1, URZ ;  /* 0x0000000104047899 */ /* 0x000fe2000800063f */
[----:B------:R-:W0:Y:S11]  /*0310*/  FENCE.VIEW.ASYNC.S ;  /* 0x00000000000073c6 */ /* 0x000e360000000000 */
[----:B0-----:R0:W1:Y:S01]  /*0320*/  SYNCS.EXCH.64 URZ, [UR8], UR4 ;  /* 0x00000004083f75b2 */ /* 0x0010620008000100 */
[----:B------:R0:W2:Y:S01]  /*0330*/  SYNCS.EXCH.64 URZ, [UR8+0x38], UR6 ;  /* 0x00003806083f75b2 */ /* 0x0000a20008000100 */
[----:B------:R0:W3:Y:S01]  /*0340*/  SYNCS.EXCH.64 URZ, [UR8+0x8], UR4 ;  /* 0x00000804083f75b2 */ /* 0x0000e20008000100 */
[----:B------:R0:W4:Y:S01]  /*0350*/  SYNCS.EXCH.64 URZ, [UR8+0x40], UR6 ;  /* 0x00004006083f75b2 */ /* 0x0001220008000100 */
[----:B------:R0:W0:Y:S01]  /*0360*/  SYNCS.EXCH.64 URZ, [UR8+0x10], UR4 ;  /* 0x00001004083f75b2 */ /* 0x0000220008000100 */
        /* <DEDUP_REMOVED lines=9> */
[----:B------:R-:W-:Y:S01]  /*0400*/  NOP ;  /* 0x0000000000007918 */ /* 0x000fe20000000000 */
.L_x_2:
[----:B------:R-:W5:Y:S01]  /*0410*/  SHFL.IDX PT, R0, R0, RZ, 0x1f ;  /* 0x00001fff00007589 */ /* 0x000f6200000e0000 */
[----:B------:R-:W-:Y:S01]  /*0420*/  ELECT P0, URZ, PT ;  /* 0x00000000003f782f */ /* 0x000fe20003800000 */
[----:B------:R-:W1:Y:S01]  /*0430*/  S2UR UR17, SR_CTAID.Y ;  /* 0x00000000001179c3 */ /* 0x000e620000002600 */
[----:B0-----:R-:W-:Y:S01]  /*0440*/  ULDC UR5, c[0x0][0x65c] ;  /* 0x0001970000057ab9 */ /* 0x001fe20000000800 */
[----:B------:R-:W-:Y:S01]  /*0450*/  UMOV UR12, 0x20 ;  /* 0x00000020000c7882 */ /* 0x000fe20000000000 */
[----:B------:R-:W-:Y:S01]  /*0460*/  UISETP.NE.AND UP2, UPT, UR5, 0x1, UPT ;  /* 0x000000010500788c */ /* 0x000fe2000bf45270 */
[----:B------:R-:W-:Y:S01]  /*0470*/  NOP ;  /* 0x0000000000007918 */ /* 0x000fe20000000000 */
[----:B------:R-:W-:Y:S02]  /*0480*/  NOP ;  /* 0x0000000000007918 */ /* 0x000fe40000000000 */
[----:B------:R-:W-:Y:S01]  /*0490*/  UP2UR UR46, UPR, URZ, 0x4 ;  /* 0x000000043f2e7883 */ /* 0x000fe20008000000 */
[----:B------:R-:W0:Y:S01]  /*04a0*/  S2UR UR4, SR_CTAID.X ;  /* 0x00000000000479c3 */ /* 0x000e220000002500 */
[----:B------:R-:W-:-:S02]  /*04b0*/  PLOP3.LUT P2, PT, PT, PT, UP2, 0x80, 0x0 ;  /* 0x000000000000781c */ /* 0x000fc40003f4f028 */
[----:B------:R-:W-:Y:S02]  /*04c0*/  PLOP3.LUT P4, PT, PT, PT, UP2, 0x80, 0x0 ;  /* 0x000000000000781c */ /* 0x000fe40003f8f028 */
[----:B------:R-:W-:Y:S01]  /*04d0*/  PLOP3.LUT P3, PT, PT, PT, UP2, 0x80, 0x0 ;  /* 0x000000000000781c */ /* 0x000fe20003f6f028 */
[----:B------:R-:W-:Y:S01]  /*04e0*/  @UP2 ULDC UR14, c[0x0][0x10] ;  /* 0x00000400000e2ab9 */ /* 0x000fe20000000800 */
[----:B------:R-:W-:Y:S01]  /*04f0*/  @UP2 UMOV UR9, URZ ;  /* 0x0000003f00092c82 */ /* 0x000fe20008000000 */
[----:B------:R-:W-:Y:S01]  /*0500*/  @!UP2 ULDC UR11, c[0x0][0xc] ;  /* 0x00000300000baab9 */ /* 0x000fe20000000800 */
[----:B-----5:R-:W-:Y:S01]  /*0510*/  ISETP.NE.OR P0, PT, R0, RZ, !P0 ;  /* 0x000000ff0000720c */ /* 0x020fe20004705670 */
[----:B-1----:R-:W-:Y:S02]  /*0520*/  @UP2 UMOV UR7, UR17 ;  /* 0x0000001100072c82 */ /* 0x002fe40008000000 */
[----:B------:R-:W-:Y:S01]  /*0530*/  @UP2 UMOV UR8, UR7 ;  /* 0x0000000700082c82 */ /* 0x000fe20008000000 */
[----:B------:R-:W-:Y:S01]  /*0540*/  @!UP2 UMOV UR7, UR17 ;  /* 0x000000110007ac82 */ /* 0x000fe20008000000 */
[----:B0-----:R-:W-:-:S08]  /*0550*/  @UP2 UIMAD.WIDE.U32 UR14, UR4, UR14, UR8 ;  /* 0x0000000e040e22a5 */ /* 0x001fd0000f8e0008 */
[----:B------:R-:W-:Y:S01]  /*0560*/  VOTEU.ALL UP0, P0 ;  /* 0x00000000003f7886 */ /* 0x000fe20000000000 */
[----:B------:R-:W-:Y:S01]  /*0570*/  VOTEU.ALL UP1, P0 ;  /* 0x00000000003f7886 */ /* 0x000fe20000020000 */
[----:B------:R-:W-:-:S03]  /*0580*/  IMAD.U32 R2, RZ, RZ, UR14 ;  /* 0x0000000eff027e24 */ /* 0x000fc6000f8e00ff */
[----:B------:R-:W0:Y:S01]  /*0590*/  @!UP0 S2UR UR6, SR_CgaCtaId ;  /* 0x00000000000689c3 */ /* 0x000e220000008800 */
[----:B------:R-:W-:Y:S01]  /*05a0*/  @!UP0 UMOV UR5, 0x400 ;  /* 0x0000040000058882 */ /* 0x000fe20000000000 */
[----:B------:R-:W-:-:S04]  /*05b0*/  @!UP0 UIADD3 UR12, -UR12, 0x100000, URZ ;  /* 0x001000000c0c8890 */ /* 0x000fc8000fffe13f */
[----:B------:R-:W-:Y:S02]  /*05c0*/  @!UP0 USHF.L.U32 UR13, UR12, 0xb, URZ ;  /* 0x0000000b0c0d8899 */ /* 0x000fe4000800063f */
[----:B------:R-:W-:Y:S01]  /*05d0*/  @!UP0 USHF.L.U32 UR12, UR12, 0x1, URZ ;  /* 0x000000010c0c8899 */ /* 0x000fe2000800063f */
[----:B------:R-:W-:Y:S01]  /*05e0*/  IMAD.U32 R3, RZ, RZ, UR15 ;  /* 0x0000000fff037e24 */ /* 0x000fe2000f8e00ff */
[----:B0-----:R-:W-:Y:S01]  /*05f0*/  @!UP0 ULEA UR16, UR6, UR5, 0x18 ;  /* 0x0000000506108291 */ /* 0x001fe2000f8ec03f */
[----:B------:R-:W-:Y:S01]  /*0600*/  VOTEU.ALL UP0, P0 ;  /* 0x00000000003f7886 */ /* 0x000fe20000000000 */
[----:B------:R-:W-:Y:S01]  /*0610*/  PLOP3.LUT P0, PT, PT, PT, UP2, 0x80, 0x0 ;  /* 0x000000000000781c */ /* 0x000fe20003f0f028 */
[----:B------:R-:W-:Y:S01]  /*0620*/  UMOV UR5, URZ ;  /* 0x0000003f00057c82 */ /* 0x000fe20008000000 */
[----:B------:R-:W-:Y:S01]  /*0630*/  @UP2 UMOV UR6, URZ ;  /* 0x0000003f00062c82 */ /* 0x000fe20008000000 */
[----:B------:R-:W-:Y:S02]  /*0640*/  @!UP2 UIMAD.WIDE.U32 UR8, UR11, UR7, UR4 ;  /* 0x000000070b08a2a5 */ /* 0x000fe4000f8e0004 */
[----:B------:R-:W-:-:S04]  /*0650*/  @UP2 UIADD3 UR6, UR15, UR6, URZ ;  /* 0x000000060f062290 */ /* 0x000fc8000fffe03f */
[----:B------:R-:W-:Y:S01]  /*0660*/  MOV R5, UR9 ;  /* 0x0000000900057c02 */ /* 0x000fe20008000f00 */
[----:B------:R-:W0:Y:S02]  /*0670*/  FENCE.VIEW.ASYNC.S ;  /* 0x00000000000073c6 */ /* 0x000e240000000000 */
[----:B0-----:R0:W2:Y:S01]  /*0680*/  @!UP0 SYNCS.EXCH.64 URZ, [UR16+0x80], UR12 ;  /* 0x0000800c103f85b2 */ /* 0x0010a20008000100 */
[----:B------:R-:W-:Y:S01]  /*0690*/  @P2 MOV R6, UR6 ;  /* 0x0000000600062c02 */ /* 0x000fe20008000f00 */
[----:B------:R-:W-:Y:S02]  /*06a0*/  IMAD.U32 R3, RZ, RZ, UR9 ;  /* 0x00000009ff037e24 */ /* 0x000fe4000f8e00ff */
[----:B------:R-:W-:Y:S02]  /*06b0*/  @P0 IMAD.MOV.U32 R7, RZ, RZ, R2 ;  /* 0x000000ffff070224 */ /* 0x000fe400078e0002 */
[----:B------:R-:W-:Y:S02]  /*06c0*/  IMAD.U32 R2, RZ, RZ, UR8 ;  /* 0x00000008ff027e24 */ /* 0x000fe4000f8e00ff */
[----:B------:R-:W-:-:S02]  /*06d0*/  @!P4 IMAD.MOV.U32 R6, RZ, RZ, R5 ;  /* 0x000000ffff06c224 */ /* 0x000fc400078e0005 */
[----:B------:R-:W-:Y:S02]  /*06e0*/  @!P3 IMAD.MOV.U32 R7, RZ, RZ, R2 ;  /* 0x000000ffff07b224 */ /* 0x000fe400078e0002 */
[----:B------:R-:W-:Y:S01]  /*06f0*/  IMAD.U32 R4, RZ, RZ, UR8 ;  /* 0x00000008ff047e24 */ /* 0x000fe2000f8e00ff */
[----:B------:R0:W-:Y:S01]  /*0700*/  STL [R1+0x200], R6 ;  /* 0x0002000601007387 */ /* 0x0001e20000100800 */
[----:B------:R0:W2:Y:S03]  /*0710*/  @!UP1 SYNCS.EXCH.64 URZ, [UR16+0x88], UR12 ;  /* 0x0000880c103f95b2 */ /* 0x0000a60008000100 */
[----:B------:R0:W-:Y:S01]  /*0720*/  STL [R1+0x204], R7 ;  /* 0x0002040701007387 */ /* 0x0001e20000100800 */
[----:B------:R-:W-:Y:S01]  /*0730*/  NOP ;  /* 0x0000000000007918 */ /* 0x000fe20000000000 */
[----:B--234-:R-:W-:Y:S06]  /*0740*/  BAR.SYNC.DEFER_BLOCKING 0x0 ;  /* 0x0000000000007b1d */ /* 0x01cfec0000010000 */
[----:B------:R-:W-:Y:S05]  /*0750*/  @!P1 BRA `(.L_x_3) ;  /* 0x0000012000f09947 */ /* 0x000fea0003800000 */
[----:B------:R-:W-:-:S06]  /*0760*/  UISETP.GT.U32.AND UP0, UPT, UR18, 0x1, UPT ;  /* 0x000000011200788c */ /* 0x000fcc000bf04070 */
[----:B------:R-:W-:-:S13]  /*0770*/  PLOP3.LUT P0, PT, PT, PT, UP0, 0x80, 0x0 ;  /* 0x000000000000781c */ /* 0x000fda0003f0f008 */
[----:B0-----:R-:W-:Y:S05]  /*0780*/  @P0 EXIT ;  /* 0x000000000000094d */ /* 0x001fea0003800000 */
[----:B------:R-:W-:Y:S01]  /*0790*/  ULDC.64 UR8, c[0x0][0x650] ;  /* 0x0001940000087ab9 */ /* 0x000fe20000000a00 */
[----:B------:R-:W-:Y:S01]  /*07a0*/  UMOV UR41, 0xffffffff ;  /* 0xffffffff00297882 */ /* 0x000fe20000000000 */
[----:B------:R-:W-:Y:S01]  /*07b0*/  ISETP.GE.U32.AND P0, PT, R7, UR8, PT ;  /* 0x0000000807007c0c */ /* 0x000fe2000bf06070 */
[----:B------:R-:W-:Y:S01]  /*07c0*/  UMOV UR42, 0xffffffff ;  /* 0xffffffff002a7882 */ /* 0x000fe20000000000 */
[----:B------:R-:W-:Y:S01]  /*07d0*/  UMOV UR43, 0xffffffff ;  /* 0xffffffff002b7882 */ /* 0x000fe20000000000 */
[----:B------:R-:W-:Y:S02]  /*07e0*/  PRMT R0, RZ, 0x7610, R0 ;  /* 0x00007610ff007816 */ /* 0x000fe40000000000 */
[----:B------:R-:W-:-:S13]  /*07f0*/  ISETP.GE.U32.AND.EX P0, PT, R6, UR9, PT, P0 ;  /* 0x0000000906007c0c */ /* 0x000fda000bf06100 */
[----:B------:R-:W-:Y:S05]  /*0800*/  @P0 BRA `(.L_x_4) ;  /* 0x0000000400800947 */ /* 0x000fea0003800000 */
[----:B------:R-:W-:Y:S01]  /*0810*/  I2FP.F32.U32 R0, UR4 ;  /* 0x0000000400007c45 */ /* 0x000fe20008201000 */
[----:B------:R-:W-:Y:S01]  /*0820*/  ULDC.64 UR16, c[0x0][0x628] ;  /* 0x00018a0000107ab9 */ /* 0x000fe20000000a00 */
[----:B------:R-:W-:Y:S01]  /*0830*/  ULDC UR6, c[0x0][0x150] ;  /* 0x0000540000067ab9 */ /* 0x000fe20000000800 */
[----:B------:R-:W-:Y:S01]  /*0840*/  ISETP.NE.U32.AND P0, PT, RZ, UR16, PT ;  /* 0x00000010ff007c0c */ /* 0x000fe2000bf05070 */
[----:B------:R-:W-:Y:S01]  /*0850*/  ULDC UR15, c[0x0][0x630] ;  /* 0x00018c00000f7ab9 */ /* 0x000fe20000000800 */
[----:B------:R-:W-:Y:S01]  /*0860*/  FMUL R0, R0, UR6 ;  /* 0x0000000600007c20 */ /* 0x000fe20008400000 */
[----:B------:R-:W-:Y:S01]  /*0870*/  R2UR UR18, R7 ;  /* 0x00000000071272ca */ /* 0x000fe200000e0000 */
[----:B------:R-:W-:Y:S01]  /*0880*/  ULDC UR20, c[0x0][0x154] ;  /* 0x0000550000147ab9 */ /* 0x000fe20000000800 */
[----:B------:R-:W-:Y:S01]  /*0890*/  ISETP.NE.AND.EX P0, PT, RZ, UR17, PT, P0 ;  /* 0x00000011ff007c0c */ /* 0x000fe2000bf05300 */
[----:B------:R0:W1:Y:S01]  /*08a0*/  F2I.U32.TRUNC.NTZ R2, R0 ;  /* 0x0000000000027305 */ /* 0x000062000020f000 */
[----:B------:R-:W-:-:S02]  /*08b0*/  R2UR UR19, R6 ;  /* 0x00000000061372ca */ /* 0x000fc400000e0000 */
[----:B------:R-:W-:Y:S02]  /*08c0*/  R2UR UR8, R7 ;  /* 0x00000000070872ca */ /* 0x000fe400000e0000 */
[----:B------:R-:W-:-:S07]  /*08d0*/  R2UR UR9, R6 ;  /* 0x00000000060972ca */ /* 0x000fce00000e0000 */
[----:B0-----:R-:W-:Y:S08]  /*08e0*/  @!P0 BRA `(.L_x_5) ;  /* 0x0000000000308947 */ /* 0x001ff00003800000 */
[----:B------:R-:W-:Y:S01]  /*08f0*/  R2UR UR8, R7 ;  /* 0x00000000070872ca */ /* 0x000fe200000e0000 */
[----:B------:R-:W-:Y:S01]  /*0900*/  ULDC UR6, c[0x0][0x634] ;  /* 0x00018d0000067ab9 */ /* 0x000fe20000000800 */
[----:B------:R-:W-:-:S11]  /*0910*/  R2UR UR14, R6 ;  /* 0x00000000060e72ca */ /* 0x000fd600000e0000 */
[----:B------:R-:W-:-:S04]  /*0920*/  UIADD3 UR6, UP0, UR8, UR6, URZ ;  /* 0x0000000608067290 */ /* 0x000fc8000ff1e03f */
[----:B------:R-:W-:-:S04]  /*0930*/  UIADD3.X UR14, URZ, UR14, URZ, UP0, !UPT ;  /* 0x0000000e3f0e7290 */ /* 0x000fc800087fe43f */
[----:B------:R-:W-:-:S04]  /*0940*/  UIMAD.WIDE.U32 UR8, UR14, UR16, URZ ;  /* 0x000000100e0872a5 */ /* 0x000fc8000f8e003f */
[----:B------:R-:W-:Y:S02]  /*0950*/  UIMAD.WIDE.U32 UR10, UP0, UR6, UR17, UR8 ;  /* 0x00000011060a72a5 */ /* 0x000fe4000f800008 */
[----:B------:R-:W-:Y:S02]  /*0960*/  UIMAD.WIDE.U32 UR8, UR6, UR16, URZ ;  /* 0x00000010060872a5 */ /* 0x000fe4000f8e003f */
[----:B------:R-:W-:Y:S02]  /*0970*/  UIADD3.X UR13, URZ, URZ, URZ, UP0, !UPT ;  /* 0x0000003f3f0d7290 */ /* 0x000fe400087fe43f */
[----:B------:R-:W-:Y:S01]  /*0980*/  UIADD3 URZ, UP0, UR9, UR10, URZ ;  /* 0x0000000a093f7290 */ /* 0x000fe2000ff1e03f */
[----:B------:R-:W-:-:S03]  /*0990*/  UMOV UR12, UR11 ;  /* 0x0000000b000c7c82 */ /* 0x000fc60008000000 */
[----:B------:R-:W-:-:S12]  /*09a0*/  UIMAD.WIDE.U32.X UR8, UR14, UR17, UR12, UP0 ;  /* 0x000000110e0872a5 */ /* 0x000fd800080e040c */
.L_x_5:
[----:B------:R-:W-:Y:S01]  /*09b0*/  USHF.R.U64 UR43, UR8, UR15, UR9 ;  /* 0x0000000f082b7299 */ /* 0x000fe20008001209 */
[----:B------:R-:W-:Y:S01]  /*09c0*/  I2FP.F32.U32 R0, UR7 ;  /* 0x0000000700007c45 */ /* 0x000fe20008201000 */
[----:B------:R-:W-:Y:S01]  /*09d0*/  USHF.R.U32.HI UR5, URZ, UR15, UR9 ;  /* 0x0000000f3f057299 */ /* 0x000fe20008011609 */
[----:B-1----:R-:W-:Y:S01]  /*09e0*/  R2UR UR12, R2 ;  /* 0x00000000020c72ca */ /* 0x002fe200000e0000 */
[----:B------:R-:W-:Y:S02]  /*09f0*/  UIADD3 UR6, UP0, URZ, -UR43, URZ ;  /* 0x8000002b3f067290 */ /* 0x000fe4000ff1e03f */
[----:B------:R-:W-:Y:S01]  /*0a00*/  FMUL R0, R0, UR20 ;  /* 0x0000001400007c20 */ /* 0x000fe20008400000 */
[----:B------:R-:W-:Y:S01]  /*0a10*/  ULDC.64 UR8, c[0x0][0x620] ;  /* 0x0001880000087ab9 */ /* 0x000fe20000000a00 */
[----:B------:R-:W-:Y:S01]  /*0a20*/  UIADD3.X UR5, URZ, ~UR5, URZ, UP0, !UPT ;  /* 0x800000053f057290 */ /* 0x000fe200087fe43f */
[----:B------:R-:W-:Y:S01]  /*0a30*/  UMOV UR10, UR18 ;  /* 0x00000012000a7c82 */ /* 0x000fe20008000000 */
[----:B------:R-:W-:-:S02]  /*0a40*/  UMOV UR11, UR19 ;  /* 0x00000013000b7c82 */ /* 0x000fc40008000000 */
[----:B------:R-:W-:Y:S01]  /*0a50*/  UIMAD UR5, UR5, UR8, URZ ;  /* 0x00000008050572a4 */ /* 0x000fe2000f8e023f */
[----:B------:R-:W0:Y:S01]  /*0a60*/  F2I.U32.TRUNC.NTZ R0, R0 ;  /* 0x0000000000007305 */ /* 0x000e22000020f000 */
[----:B------:R-:W-:Y:S02]  /*0a70*/  UIMAD.WIDE.U32 UR10, UR6, UR8, UR10 ;  /* 0x00000008060a72a5 */ /* 0x000fe4000f8e000a */
[----:B------:R-:W-:Y:S01]  /*0a80*/  UIMAD UR6, UR6, UR9, UR5 ;  /* 0x00000009060672a4 */ /* 0x000fe2000f8e0205 */
[----:B------:R-:W-:Y:S01]  /*0a90*/  ULDC UR21, c[0x0][0x658] ;  /* 0x0001960000157ab9 */ /* 0x000fe20000000800 */
[----:B------:R-:W-:Y:S02]  /*0aa0*/  UMOV UR19, 0xffffffff ;  /* 0xffffffff00137882 */ /* 0x000fe40000000000 */
[----:B------:R-:W-:Y:S01]  /*0ab0*/  UIADD3 UR6, UR11, UR6, URZ ;  /* 0x000000060b067290 */ /* 0x000fe2000fffe03f */
[----:B------:R-:W-:Y:S01]  /*0ac0*/  ULDC UR15, c[0x0][0x618] ;  /* 0x00018600000f7ab9 */ /* 0x000fe20000000800 */
[----:B------:R-:W-:Y:S01]  /*0ad0*/  ULDC.64 UR8, c[0x0][0x640] ;  /* 0x0001900000087ab9 */ /* 0x000fe20000000a00 */
[----:B------:R-:W-:Y:S01]  /*0ae0*/  USHF.L.U32 UR11, UR19, UR21, URZ ;  /* 0x00000015130b7299 */ /* 0x000fe2000800063f */
[----:B------:R-:W-:Y:S01]  /*0af0*/  ISETP.NE.U32.AND P0, PT, RZ, UR8, PT ;  /* 0x00000008ff007c0c */ /* 0x000fe2000bf05070 */
[----:B------:R-:W-:-:S02]  /*0b00*/  USHF.R.U64 UR19, UR10, UR15, UR6 ;  /* 0x0000000f0a137299 */ /* 0x000fc40008001206 */
[----:B------:R-:W-:Y:S01]  /*0b10*/  USHF.R.U32.HI UR10, URZ, UR15, UR6 ;  /* 0x0000000f3f0a7299 */ /* 0x000fe20008011606 */
[----:B0-----:R-:W-:Y:S01]  /*0b20*/  R2UR UR14, R0 ;  /* 0x00000000000e72ca */ /* 0x001fe200000e0000 */
[----:B------:R-:W-:Y:S01]  /*0b30*/  ULDC UR17, c[0x0][0x608] ;  /* 0x0001820000117ab9 */ /* 0x000fe20000000800 */
[----:B------:R-:W-:Y:S01]  /*0b40*/  ISETP.NE.AND.EX P0, PT, RZ, UR9, PT, P0 ;  /* 0x00000009ff007c0c */ /* 0x000fe2000bf05300 */
[----:B------:R-:W-:Y:S02]  /*0b50*/  USHF.R.U64 UR23, UR19, UR17, UR10 ;  /* 0x0000001113177299 */ /* 0x000fe4000800120a */
[----:B------:R-:W-:Y:S01]  /*0b60*/  USHF.R.U32.HI UR10, URZ, UR17, UR10 ;  /* 0x000000113f0a7299 */ /* 0x000fe2000801160a */
[----:B------:R-:W-:Y:S01]  /*0b70*/  UMOV UR16, 0x1 ;  /* 0x0000000100107882 */ /* 0x000fe20000000000 */
[----:B------:R-:W-:Y:S02]  /*0b80*/  UIADD3 UR12, -UR12, URZ, URZ ;  /* 0x0000003f0c0c7290 */ /* 0x000fe4000fffe13f */
[----:B------:R-:W-:-:S02]  /*0b90*/  USHF.R.U64 UR24, UR23, UR21, UR10 ;  /* 0x0000001517187299 */ /* 0x000fc4000800120a */
[----:B------:R-:W-:Y:S01]  /*0ba0*/  USHF.L.U32 UR6, UR16, UR21, URZ ;  /* 0x0000001510067299 */ /* 0x000fe2000800063f */
[----:B------:R-:W-:Y:S01]  /*0bb0*/  ULDC UR13, c[0x0][0x144] ;  /* 0x00005100000d7ab9 */ /* 0x000fe20000000800 */
[----:B------:R-:W-:Y:S01]  /*0bc0*/  ULDC UR5, c[0x0][0x600] ;  /* 0x0001800000057ab9 */ /* 0x000fe20000000800 */
[----:B------:R-:W-:Y:S02]  /*0bd0*/  ULOP3.LUT UR16, URZ, UR11, URZ, 0x33, !UPT ;  /* 0x0000000b3f107292 */ /* 0x000fe4000f8e333f */
[----:B------:R-:W-:Y:S02]  /*0be0*/  USHF.R.U32.HI UR11, URZ, UR21, UR10 ;  /* 0x000000153f0b7299 */ /* 0x000fe4000801160a */
[----:B------:R-:W-:Y:S02]  /*0bf0*/  UIADD3 UR18, UR5, -0x1, URZ ;  /* 0xffffffff05127890 */ /* 0x000fe4000fffe03f */
[----:B------:R-:W-:Y:S02]  /*0c00*/  UIADD3 UR20, -UR14, URZ, URZ ;  /* 0x0000003f0e147290 */ /* 0x000fe4000fffe13f */
[----:B------:R-:W-:Y:S01]  /*0c10*/  UIMAD UR4, UR13, UR12, UR4 ;  /* 0x0000000c0d0472a4 */ /* 0x000fe2000f8e0204 */
[----:B------:R-:W-:Y:S01]  /*0c20*/  ULDC UR25, c[0x0][0x148] ;  /* 0x0000520000197ab9 */ /* 0x000fe20000000800 */
[----:B------:R-:W-:Y:S01]  /*0c30*/  ULDC UR21, c[0x0][0x648] ;  /* 0x0001920000157ab9 */ /* 0x000fe20000000800 */
[----:B------:R-:W-:Y:S01]  /*0c40*/  ULDC UR22, c[0x0][0x638] ;  /* 0x00018e0000167ab9 */ /* 0x000fe20000000800 */
[----:B------:R-:W-:Y:S01]  /*0c50*/  UMOV UR10, UR24 ;  /* 0x00000018000a7c82 */ /* 0x000fe20008000000 */
[----:B------:R-:W-:Y:S07]  /*0c60*/  @!P0 BRA `(.L_x_6) ;  /* 0x0000000000308947 */ /* 0x000fee0003800000 */
[----:B------:R-:W-:Y:S02]  /*0c70*/  ULDC UR14, c[0x0][0x64c] ;  /* 0x00019300000e7ab9 */ /* 0x000fe40000000800 */
        /* <DEDUP_REMOVED lines=8> */
[----:B------:R-:W-:-:S07]  /*0d00*/  UIMAD.WIDE.U32.X UR8, UR17, UR9, UR14, UP0 ;  /* 0x00000009110872a5 */ /* 0x000fce00080e040e */
[----:B------:R-:W-:Y:S01]  /*0d10*/  UMOV UR10, UR8 ;  /* 0x00000008000a7c82 */ /* 0x000fe20008000000 */
[----:B------:R-:W-:-:S05]  /*0d20*/  UMOV UR11, UR9 ;  /* 0x00000009000b7c82 */ /* 0x000fca0008000000 */
.L_x_6:
[----:B------:R-:W-:Y:S01]  /*0d30*/  UISETP.NE.AND UP0, UPT, UR46, URZ, UPT ;  /* 0x0000003f2e00728c */ /* 0x000fe2000bf05270 */
[----:B------:R-:W-:Y:S01]  /*0d40*/  IMAD.MOV.U32 R0, RZ, RZ, 0x1 ;  /* 0x00000001ff007424 */ /* 0x000fe200078e00ff */
[----:B------:R-:W-:Y:S02]  /*0d50*/  USHF.R.U64 UR8, UR10, UR21, UR11 ;  /* 0x000000150a087299 */ /* 0x000fe4000800120b */
[----:B------:R-:W-:Y:S02]  /*0d60*/  ULOP3.LUT UR16, UR23, UR16, URZ, 0xc0, !UPT ;  /* 0x0000001017107292 */ /* 0x000fe4000f8ec03f */
[----:B------:R-:W-:Y:S02]  /*0d70*/  ULOP3.LUT UR18, UR19, UR18, URZ, 0xc0, !UPT ;  /* 0x0000001213127292 */ /* 0x000fe4000f8ec03f */
[----:B------:R-:W-:-:S03]  /*0d80*/  UIMAD UR16, UR6, UR8, UR16 ;  /* 0x00000008061072a4 */ /* 0x000fc6000f8e0210 */
[----:B------:R-:W-:Y:S02]  /*0d90*/  @UP0 UIMAD UR4, UR25, UR20, UR7 ;  /* 0x00000014190402a4 */ /* 0x000fe4000f8e0207 */
[----:B------:R-:W-:-:S04]  /*0da0*/  UIADD3 UR7, -UR8, URZ, URZ ;  /* 0x0000003f08077290 */ /* 0x000fc8000fffe13f */
[----:B------:R-:W-:-:S03]  /*0db0*/  UIMAD UR6, UR7, UR22, UR24 ;  /* 0x00000016070672a4 */ /* 0x000fc6000f8e0218 */
[----:B------:R-:W-:Y:S01]  /*0dc0*/  ULDC UR7, c[0x0][0x610] ;  /* 0x0001840000077ab9 */ /* 0x000fe20000000800 */
[----:B------:R-:W-:Y:S02]  /*0dd0*/  UIMAD UR6, UR6, UR5, UR18 ;  /* 0x00000005060672a4 */ /* 0x000fe4000f8e0212 */
[----:B------:R-:W-:-:S04]  /*0de0*/  UIMAD UR4, UR16, UR7, UR4 ;  /* 0x00000007100472a4 */ /* 0x000fc8000f8e0204 */
[----:B------:R-:W-:Y:S02]  /*0df0*/  USEL UR42, UR6, UR4, !UP0 ;  /* 0x00000004062a7287 */ /* 0x000fe4000c000000 */
[----:B------:R-:W-:-:S12]  /*0e00*/  USEL UR41, UR4, UR6, !UP0 ;  /* 0x0000000604297287 */ /* 0x000fd8000c000000 */
.L_x_4:
[----:B------:R-:W-:-:S08]  /*0e10*/  NOP ;  /* 0x0000000000007918 */ /* 0x000fd00000000000 */
[----:B------:R-:W0:Y:S02]  /*0e20*/  USETMAXREG.TRY_ALLOC.CTAPOOL UP0, 0xf0 ;  /* 0x000000f0000079c8 */ /* 0x000e240008000600 */
[----:B0-----:R-:W-:-:S13]  /*0e30*/  PLOP3.LUT P0, PT, PT, PT, UP0, 0x80, 0x0 ;  /* 0x000000000000781c */ /* 0x001fda0003f0f008 */
[----:B------:R-:W-:Y:S05]  /*0e40*/  @!P0 BRA `(.L_x_4) ;  /* 0xfffffffc00f08947 */ /* 0x000fea000383ffff */
[----:B------:R-:W-:Y:S01]  /*0e50*/  ULDC.64 UR4, c[0x0][0x598] ;  /* 0x0001660000047ab9 */ /* 0x000fe20000000a00 */
[----:B------:R-:W-:Y:S01]  /*0e60*/  ULDC.64 UR36, c[0x0][0x208] ;  /* 0x0000820000247ab9 */ /* 0x000fe20000000a00 */
[----:B------:R-:W-:-:S04]  /*0e70*/  ISETP.NE.U32.AND P0, PT, RZ, UR4, PT ;  /* 0x00000004ff007c0c */ /* 0x000fc8000bf05070 */
[----:B------:R-:W-:-:S13]  /*0e80*/  ISETP.NE.AND.EX P0, PT, RZ, UR5, PT, P0 ;  /* 0x00000005ff007c0c */ /* 0x000fda000bf05300 */
[----:B------:R-:W-:Y:S05]  /*0e90*/  @!P0 BRA `(.L_x_7) ;  /* 0x00000000001c8947 */ /* 0x000fea0003800000 */
[----:B------:R-:W0:Y:S02]  /*0ea0*/  LDC.64 R2, c[0x0][0x598] ;  /* 0x00016600ff027b82 */ /* 0x000e240000000a00 */
[----:B0-----:R-:W2:Y:S02]  /*0eb0*/  LDG.E.64 R2, desc[UR36][R2.64] ;  /* 0x0000002402027981 */ /* 0x001ea4000c1e1b00 */
[----:B--2---:R-:W-:-:S04]  /*0ec0*/  ISETP.NE.U32.AND P0, PT, R2, RZ, PT ;  /* 0x000000ff0200720c */ /* 0x004fc80003f05070 */
[----:B------:R-:W-:-:S13]  /*0ed0*/  ISETP.NE.AND.EX P0, PT, R3, RZ, PT, P0 ;  /* 0x000000ff0300720c */ /* 0x000fda0003f05300 */
[----:B------:R-:W-:Y:S05]  /*0ee0*/  @!P0 BRA `(.L_x_7) ;  /* 0x0000000000088947 */ /* 0x000fea0003800000 */
[----:B------:R0:W5:Y:S01]  /*0ef0*/  LD.E R17, desc[UR36][R2.64] ;  /* 0x0000002402117980 */ /* 0x000162000c101900 */
[----:B------:R-:W-:Y:S05]  /*0f00*/  BRA `(.L_x_8) ;  /* 0x0000000000247947 */ /* 0x000fea0003800000 */
.L_x_7:
[----:B------:R-:W-:Y:S02]  /*0f10*/  ULDC.64 UR4, c[0x0][0x588] ;  /* 0x0001620000047ab9 */ /* 0x000fe40000000a00 */
[----:B------:R-:W-:-:S04]  /*0f20*/  ISETP.NE.U32.AND P0, PT, RZ, UR4, PT ;  /* 0x00000004ff007c0c */ /* 0x000fc8000bf05070 */
[----:B------:R-:W-:-:S13]  /*0f30*/  ISETP.NE.AND.EX P0, PT, RZ, UR5, PT, P0 ;  /* 0x00000005ff007c0c */ /* 0x000fda000bf05300 */
[----:B------:R-:W-:Y:S05]  /*0f40*/  @!P0 BRA `(.L_x_9) ;  /* 0x00000000000c8947 */ /* 0x000fea0003800000 */
[----:B------:R-:W0:Y:S02]  /*0f50*/  LDC.64 R2, c[0x0][0x588] ;  /* 0x00016200ff027b82 */ /* 0x000e240000000a00 */
[----:B0-----:R1:W5:Y:S01]  /*0f60*/  LDG.E R17, desc[UR36][R2.64] ;  /* 0x0000002402117981 */ /* 0x001362000c1e1900 */
[----:B------:R-:W-:Y:S05]  /*0f70*/  BRA `(.L_x_8) ;  /* 0x0000000000087947 */ /* 0x000fea0003800000 */
.L_x_9:
[----:B------:R-:W-:Y:S02]  /*0f80*/  ULDC UR4, c[0x0][0x580] ;  /* 0x0001600000047ab9 */ /* 0x000fe40000000800 */
[----:B------:R-:W-:-:S07]  /*0f90*/  MOV R17, UR4 ;  /* 0x0000000400117c02 */ /* 0x000fce0008000f00 */
.L_x_8:
[----:B------:R-:W-:Y:S02]  /*0fa0*/  ULDC.64 UR4, c[0x0][0x5a0] ;  /* 0x0001680000047ab9 */ /* 0x000fe40000000a00 */
[----:B------:R-:W-:-:S04]  /*0fb0*/  ISETP.NE.U32.AND P0, PT, RZ, UR4, PT ;  /* 0x00000004ff007c0c */ /* 0x000fc8000bf05070 */
[----:B------:R-:W-:-:S13]  /*0fc0*/  ISETP.NE.AND.EX P0, PT, RZ, UR5, PT, P0 ;  /* 0x00000005ff007c0c */ /* 0x000fda000bf05300 */
[----:B------:R-:W-:Y:S05]  /*0fd0*/  @!P0 BRA `(.L_x_10) ;  /* 0x00000000001c8947 */ /* 0x000fea0003800000 */
[----:B01----:R-:W0:Y:S02]  /*0fe0*/  LDC.64 R2, c[0x0][0x5a0] ;  /* 0x00016800ff027b82 */ /* 0x003e240000000a00 */
[----:B0-----:R-:W2:Y:S02]  /*0ff0*/  LDG.E.64 R2, desc[UR36][R2.64] ;  /* 0x0000002402027981 */ /* 0x001ea4000c1e1b00 */
[----:B--2---:R-:W-:-:S04]  /*1000*/  ISETP.NE.U32.AND P0, PT, R2, RZ, PT ;  /* 0x000000ff0200720c */ /* 0x004fc80003f05070 */
[----:B------:R-:W-:-:S13]  /*1010*/  ISETP.NE.AND.EX P0, PT, R3, RZ, PT, P0 ;  /* 0x000000ff0300720c */ /* 0x000fda0003f05300 */
[----:B------:R-:W-:Y:S05]  /*1020*/  @!P0 BRA `(.L_x_10) ;  /* 0x0000000000088947 */ /* 0x000fea0003800000 */
[----:B------:R0:W5:Y:S01]  /*1030*/  LD.E R18, desc[UR36][R2.64] ;  /* 0x0000002402127980 */ /* 0x000162000c101900 */
[----:B------:R-:W-:Y:S05]  /*1040*/  BRA `(.L_x_11) ;  /* 0x0000000000247947 */ /* 0x000fea0003800000 */
.L_x_10:
[----:B------:R-:W-:Y:S02]  /*1050*/  ULDC.64 UR4, c[0x0][0x590] ;  /* 0x0001640000047ab9 */ /* 0x000fe40000000a00 */
[----:B------:R-:W-:-:S04]  /*1060*/  ISETP.NE.U32.AND P0, PT, RZ, UR4, PT ;  /* 0x00000004ff007c0c */ /* 0x000fc8000bf05070 */
[----:B------:R-:W-:-:S13]  /*1070*/  ISETP.NE.AND.EX P0, PT, RZ, UR5, PT, P0 ;  /* 0x00000005ff007c0c */ /* 0x000fda000bf05300 */
[----:B------:R-:W-:Y:S05]  /*1080*/  @!P0 BRA `(.L_x_12) ;  /* 0x00000000000c8947 */ /* 0x000fea0003800000 */
[----:B------:R-:W2:Y:S02]  /*1090*/  LDC.64 R18, c[0x0][0x590] ;  /* 0x00016400ff127b82 */ /* 0x000ea40000000a00 */
[----:B--2---:R2:W5:Y:S01]  /*10a0*/  LDG.E R18, desc[UR36][R18.64] ;  /* 0x0000002412127981 */ /* 0x004562000c1e1900 */
[----:B------:R-:W-:Y:S05]  /*10b0*/  BRA `(.L_x_11) ;  /* 0x0000000000087947 */ /* 0x000fea0003800000 */
.L_x_12:
[----:B------:R-:W-:Y:S02]  /*10c0*/  ULDC UR4, c[0x0][0x584] ;  /* 0x0001610000047ab9 */ /* 0x000fe40000000800 */
[----:B------:R-:W-:-:S07]  /*10d0*/  IMAD.U32 R18, RZ, RZ, UR4 ;  /* 0x00000004ff127e24 */ /* 0x000fce000f8e00ff */
.L_x_11:
[----:B------:R-:W-:-:S13]  /*10e0*/  LOP3.LUT P0, RZ, R0, 0xff, RZ, 0xc0, !PT ;  /* 0x000000ff00ff7812 */ /* 0x000fda000780c0ff */
[----:B------:R-:W-:Y:S05]  /*10f0*/  @!P0 EXIT ;  /* 0x000000000000894d */ /* 0x000fea0003800000 */
[----:B------:R-:W-:Y:S01]  /*1100*/  ULDC UR4, c[0x0][0x28c] ;  /* 0x0000a30000047ab9 */ /* 0x000fe20000000800 */
[----:B------:R-:W-:Y:S01]  /*1110*/  UMOV UR38, URZ ;  /* 0x0000003f00267c82 */ /* 0x000fe20008000000 */
[----:B------:R-:W-:Y:S01]  /*1120*/  UIADD3 UR4, UR4, 0x3f, URZ ;  /* 0x0000003f04047890 */ /* 0x000fe2000fffe03f */
[----:B------:R-:W-:-:S03]  /*1130*/  UMOV UR39, URZ ;  /* 0x0000003f00277c82 */ /* 0x000fc60008000000 */
[----:B------:R-:W-:-:S04]  /*1140*/  USHF.R.S32.HI UR5, URZ, 0x1f, UR4 ;  /* 0x0000001f3f057899 */ /* 0x000fc80008011404 */
[----:B------:R-:W-:-:S04]  /*1150*/  ULEA.HI UR5, UR5, UR4, URZ, 0x6 ;  /* 0x0000000405057291 */ /* 0x000fc8000f8f303f */
[----:B------:R-:W-:-:S12]  /*1160*/  USHF.R.S32.HI UR44, URZ, 0x6, UR5 ;  /* 0x000000063f2c7899 */ /* 0x000fd80008011405 */
.L_x_546:
[----:B------:R-:W3:Y:S01]  /*1170*/  S2R R0, SR_TID.X ;  /* 0x0000000000007919 */ /* 0x000ee20000002100 */
[----:B----4-:R-:W4:Y:S01]  /*1180*/  S2UR UR7, SR_CgaCtaId ;  /* 0x00000000000779c3 */ /* 0x010f220000008800 */
[----:B------:R-:W-:Y:S02]  /*1190*/  UMOV UR6, 0x400 ;  /* 0x0000040000067882 */ /* 0x000fe40000000000 */
[----:B----4-:R-:W-:Y:S01]  /*11a0*/  ULEA UR6, UR7, UR6, 0x18 ;  /* 0x0000000607067291 */ /* 0x010fe2000f8ec03f */
[----:B---3--:R-:W-:-:S04]  /*11b0*/  LOP3.LUT R0, R0, 0x80, RZ, 0xc0, !PT ;  /* 0x0000008000007812 */ /* 0x008fc800078ec0ff */
[----:B------:R-:W-:-:S06]  /*11c0*/  SHF.R.U32.HI R0, RZ, 0x7, R0 ;  /* 0x00000007ff007819 */ /* 0x000fcc0000011600 */
[----:B------:R-:W3:Y:S02]  /*11d0*/  SHFL.IDX PT, R0, R0, RZ, 0x1f ;  /* 0x00001fff00007589 */ /* 0x000ee400000e0000 */
[----:B---3--:R-:W-:-:S13]  /*11e0*/  R2UR UR4, R0 ;  /* 0x00000000000472ca */ /* 0x008fda00000e0000 */
[----:B------:R-:W-:-:S04]  /*11f0*/  ULEA.HI UR5, UR4, UR4, URZ, 0x1 ;  /* 0x0000000404057291 */ /* 0x000fc8000f8f083f */
[----:B------:R-:W-:-:S04]  /*1200*/  ULOP3.LUT UR5, UR5, 0xffffe, URZ, 0xc0, !UPT ;  /* 0x000ffffe05057892 */ /* 0x000fc8000f8ec03f */
[----:B------:R-:W-:-:S03]  /*1210*/  UIADD3 UR5, UR4, -UR5, URZ ;  /* 0x8000000504057290 */ /* 0x000fc6000fffe03f */
[----:B------:R-:W-:Y:S01]  /*1220*/  ULDC UR4, c[0x0][0x28c] ;  /* 0x0000a30000047ab9 */ /* 0x000fe20000000800 */
[----:B------:R-:W-:Y:S01]  /*1230*/  ULEA UR5, UR5, UR6, 0xc ;  /* 0x0000000605057291 */ /* 0x000fe2000f8e603f */
[----:B------:R-:W-:-:S03]  /*1240*/  ISETP.LT.AND P0, PT, RZ, UR4, PT ;  /* 0x00000004ff007c0c */ /* 0x000fc6000bf01270 */
[----:B------:R-:W-:-:S04]  /*1250*/  UIADD3 UR5, UR5, 0x180, URZ ;  /* 0x0000018005057890 */ /* 0x000fc8000fffe03f */
[----:B------:R-:W-:-:S04]  /*1260*/  USHF.R.U32.HI UR5, URZ, 0x4, UR5 ;  /* 0x000000043f057899 */ /* 0x000fc80008011605 */
[----:B------:R-:W-:-:S04]  /*1270*/  ULOP3.LUT UR5, UR5, 0x3fff, URZ, 0xc0, !UPT ;  /* 0x00003fff05057892 */ /* 0x000fc8000f8ec03f */
[----:B------:R-:W-:Y:S01]  /*1280*/  ULOP3.LUT UR45, UR5, 0x10000, URZ, 0xfc, !UPT ;  /* 0x00010000052d7892 */ /* 0x000fe2000f8efc3f */
[----:B0-----:R-:W-:Y:S11]  /*1290*/  @P0 BRA `(.L_x_13) ;  /* 0x0000000000400947 */ /* 0x001ff60003800000 */
[----:B------:R-:W-:Y:S01]  /*12a0*/  MOV R0, 0x0 ;  /* 0x0000000000007802 */ /* 0x000fe20000000f00 */
[----:B------:R-:W-:Y:S01]  /*12b0*/  ULDC.64 UR4, c[0x4][0x68] ;  /* 0x01001a0000047ab9 */ /* 0x000fe20000000a00 */
[----:B------:R-:W-:Y:S01]  /*12c0*/  ULDC.64 UR6, c[0x4][0x8] ;  /* 0x0100020000067ab9 */ /* 0x000fe20000000a00 */
[----:B------:R-:W-:Y:S01]  /*12d0*/  IMAD.U32 R4, RZ, RZ, UR4 ;  /* 0x00000004ff047e24 */ /* 0x000fe2000f8e00ff */
[----:B01----:R0:W1:Y:S01]  /*12e0*/  LDC.64 R2, c[0x4][R0] ;  /* 0x0100000000027b82 */ /* 0x0030620000000a00 */
[----:B------:R-:W-:Y:S01]  /*12f0*/  IMAD.U32 R5, RZ, RZ, UR5 ;  /* 0x00000005ff057e24 */ /* 0x000fe2000f8e00ff */
[----:B------:R-:W-:Y:S01]  /*1300*/  ULDC.64 UR4, c[0x4][0x70] ;  /* 0x01001c0000047ab9 */ /* 0x000fe20000000a00 */
[----:B------:R-:W-:Y:S01]  /*1310*/  IMAD.U32 R10, RZ, RZ, UR6 ;  /* 0x00000006ff0a7e24 */ /* 0x000fe2000f8e00ff */
[----:B------:R-:W-:Y:S01]  /*1320*/  MOV R6, UR4 ;  /* 0x0000000400067c02 */ /* 0x000fe20008000f00 */
[----:B------:R-:W-:Y:S01]  /*1330*/  IMAD.U32 R7, RZ, RZ, UR5 ;  /* 0x00000005ff077e24 */ /* 0x000fe2000f8e00ff */
[----:B------:R-:W-:Y:S01]  /*1340*/  MOV R8, 0x1e1 ;  /* 0x000001e100087802 */ /* 0x000fe20000000f00 */
[----:B------:R-:W-:-:S02]  /*1350*/  IMAD.U32 R11, RZ, RZ, UR7 ;  /* 0x00000007ff0b7e24 */ /* 0x000fc4000f8e00ff */
[----:B------:R-:W-:Y:S02]  /*1360*/  IMAD.MOV.U32 R12, RZ, RZ, 0x1 ;  /* 0x00000001ff0c7424 */ /* 0x000fe400078e00ff */
[----:B0-----:R-:W-:-:S07]  /*1370*/  IMAD.MOV.U32 R13, RZ, RZ, RZ ;  /* 0x000000ffff0d7224 */ /* 0x001fce00078e00ff */
[----:B------:R-:W-:-:S07]  /*1380*/  LEPC R20, `(.L_x_13) ;  /* 0x000000001014794e */ /* 0x000fce0000000000 */
[----:B-12--5:R-:W-:Y:S05]  /*1390*/  CALL.ABS.NOINC R2 ;  /* 0x0000000002007343 */ /* 0x026fea0003c00000 */
.L_x_13:
[----:B------:R-:W-:-:S06]  /*13a0*/  ULOP3.LUT UR4, UR40, 0x1, URZ, 0xfc, !UPT ;  /* 0x0000000128047892 */ /* 0x000fcc000f8efc3f */
[----:B------:R-:W-:-:S05]  /*13b0*/  IMAD.U32 R0, RZ, RZ, UR4 ;  /* 0x00000004ff007e24 */ /* 0x000fca000f8e00ff */
[----:B------:R-:W-:-:S13]  /*13c0*/  ISETP.NE.AND P0, PT, R0, 0x3, PT ;  /* 0x000000030000780c */ /* 0x000fda0003f05270 */
[----:B------:R-:W-:Y:S05]  /*13d0*/  @!P0 BRA `(.L_x_14) ;  /* 0x0000000000048947 */ /* 0x000fea0003800000 */
[----:B------:R-:W-:Y:S01]  /*13e0*/  BPT.TRAP 0x1 ;  /* 0x000000040000795c */ /* 0x000fe20000300000 */
.L_x_14:
[----:B------:R-:W3:Y:S01]  /*13f0*/  S2UR UR5, SR_CgaCtaId ;  /* 0x00000000000579c3 */ /* 0x000ee20000008800 */
[----:B------:R-:W-:Y:S01]  /*1400*/  UMOV UR4, 0x400 ;  /* 0x0000040000047882 */ /* 0x000fe20000000000 */
[----:B01----:R-:W-:Y:S01]  /*1410*/  MOV R3, UR39 ;  /* 0x0000002700037c02 */ /* 0x003fe20008000f00 */
[----:B------:R-:W-:-:S05]  /*1420*/  IMAD.U32 R2, RZ, RZ, UR38 ;  /* 0x00000026ff027e24 */ /* 0x000fca000f8e00ff */
[----:B------:R-:W-:Y:S01]  /*1430*/  SHF.L.U32 R2, R2, 0x1f, RZ ;  /* 0x0000001f02027819 */ /* 0x000fe200000006ff */
[----:B---3--:R-:W-:-:S06]  /*1440*/  ULEA UR4, UR5, UR4, 0x18 ;  /* 0x0000000405047291 */ /* 0x008fcc000f8ec03f */
[----:B------:R-:W-:-:S04]  /*1450*/  IMAD.U32 R0, RZ, RZ, UR4 ;  /* 0x00000004ff007e24 */ /* 0x000fc8000f8e00ff */
[----:B------:R-:W-:-:S04]  /*1460*/  IMAD R3, R3, 0x8, R0 ;  /* 0x0000000803037824 */ /* 0x000fc800078e0200 */
[----:B------:R0:W1:Y:S01]  /*1470*/  SYNCS.PHASECHK.TRANS64.TRYWAIT P1, [R3+URZ], R2 ;  /* 0x00000002030075a7 */ /* 0x000062000802017f */
[----:B------:R-:W-:Y:S05]  /*1480*/  @!P0 BRA `(.L_x_15) ;  /* 0x0000000000048947 */ /* 0x000fea0003800000 */
[----:B------:R-:W-:Y:S01]  /*1490*/  BPT.TRAP 0x1 ;  /* 0x000000040000795c */ /* 0x000fe20000300000 */
.L_x_15:
[----:B-1----:R-:W-:Y:S05]  /*14a0*/  @P1 BRA `(.L_x_16) ;  /* 0x0000000000081947 */ /* 0x002fea0003800000 */
[----:B------:R-:W1:Y:S02]  /*14b0*/  SYNCS.PHASECHK.TRANS64.TRYWAIT P1, [R3+URZ], R2 ;  /* 0x00000002030075a7 */ /* 0x000e64000802017f */
[----:B-1----:R-:W-:Y:S05]  /*14c0*/  @!P1 BRA `(.L_x_17) ;  /* 0x0000012c00fc9947 */ /* 0x002fea0003800000 */
.L_x_16:
[----:B------:R-:W-:-:S04]  /*14d0*/  UISETP.LT.AND UP0, UPT, UR44, 0x1, UPT ;  /* 0x000000012c00788c */ /* 0x000fc8000bf01270 */
[----:B------:R-:W-:-:S06]  /*14e0*/  USEL UR4, UR44, 0x1, UP0 ;  /* 0x000000012c047887 */ /* 0x000fcc0008000000 */
[----:B01----:R-:W-:Y:S01]  /*14f0*/  MOV R3, UR4 ;  /* 0x0000000400037c02 */ /* 0x003fe20008000f00 */
[----:B------:R-:W-:Y:S05]  /*1500*/  WARPSYNC.ALL ;  /* 0x0000000000007948 */ /* 0x000fea0003800000 */
[----:B------:R-:W-:-:S04]  /*1510*/  IADD3 R3, -R3, UR44, RZ ;  /* 0x0000002c03037c10 */ /* 0x000fc8000fffe1ff */
[----:B------:R-:W-:Y:S02]  /*1520*/  ISETP.GE.AND P1, PT, R3, 0x1, PT ;  /* 0x000000010300780c */ /* 0x000fe40003f26270 */
[----:B------:R-:W-:Y:S01]  /*1530*/  R2UR UR4, R0 ;  /* 0x00000000000472ca */ /* 0x000fe200000e0000 */
[----:B------:R-:W-:Y:S01]  /*1540*/  ULEA UR9, UR39, UR45, 0xa ;  /* 0x0000002d27097291 */ /* 0x000fe2000f8e503f */
[----:B------:R-:W-:Y:S01]  /*1550*/  WARPGROUP.ARRIVE ;  /* 0x00000000000079c5 */ /* 0x000fe20000000000 */
[----:B------:R-:W-:Y:S01]  /*1560*/  UMOV UR5, 0x80000020 ;  /* 0x8000002000057882 */ /* 0x000fe20000000000 */
[----:B------:R-:W-:-:S09]  /*1570*/  UMOV UR7, 0x80000020 ;  /* 0x8000002000077882 */ /* 0x000fd20000000000 */
[----:B------:R-:W-:-:S04]  /*1580*/  UIADD3 UR4, UR4, 0x1c180, URZ ;  /* 0x0001c18004047890 */ /* 0x000fc8000fffe03f */
[----:B------:R-:W-:-:S04]  /*1590*/  USHF.R.U32.HI UR4, URZ, 0x4, UR4 ;  /* 0x000000043f047899 */ /* 0x000fc80008011604 */
[----:B------:R-:W-:-:S04]  /*15a0*/  ULOP3.LUT UR4, UR4, 0x3fff, URZ, 0xc0, !UPT ;  /* 0x00003fff04047892 */ /* 0x000fc8000f8ec03f */
[----:B------:R-:W-:-:S03]  /*15b0*/  ULOP3.LUT UR8, UR4, 0x10000, URZ, 0xfc, !UPT ;  /* 0x0001000004087892 */ /* 0x000fc6000f8efc3f */
[----:B------:R-:W-:Y:S01]  /*15c0*/  UMOV UR4, UR9 ;  /* 0x0000000900047c82 */ /* 0x000fe20008000000 */
[----:B------:R-:W-:-:S07]  /*15d0*/  ULEA UR10, UR39, UR8, 0xa ;  /* 0x00000008270a7291 */ /* 0x000fce000f8e503f */
[----:B------:R-:W-:Y:S02]  /*15e0*/  UMOV UR6, UR10 ;  /* 0x0000000a00067c82 */ /* 0x000fe40008000000 */
[----:B------:R-:W-:Y:S01]  /*15f0*/  IGMMA.64x256x32.S8.S8 R24, gdesc[UR4], RZ, !UPT, gsb0 ;  /* 0x06600000041879f1 */ /* 0x000fe2000c0410ff */
[----:B------:R-:W-:Y:S01]  /*1600*/  UIADD3 UR4, UR9, 0x200, URZ ;  /* 0x0000020009047890 */ /* 0x000fe2000fffe03f */
[----:B------:R-:W-:Y:S01]  /*1610*/  UMOV UR5, 0x80000020 ;  /* 0x8000002000057882 */ /* 0x000fe20000000000 */
[----:B------:R-:W-:Y:S02]  /*1620*/  WARPGROUP.DEPBAR.LE gsb0, 0x0 ;  /* 0x00008000000079c5 */ /* 0x000fe40000010000 */
[----:B------:R-:W-:Y:S01]  /*1630*/  STL.64 [R1], R24 ;  /* 0x0000001801007387 */ /* 0x000fe20000100a00 */
[----:B------:R-:W-:Y:S01]  /*1640*/  IMAD.MOV.U32 R235, RZ, RZ, R50 ;  /* 0x000000ffffeb7224 */ /* 0x000fe200078e0032 */
[----:B------:R-:W-:Y:S01]  /*1650*/  MOV R232, R53 ;  /* 0x0000003500e87202 */ /* 0x000fe20000000f00 */
[----:B------:R-:W-:Y:S01]  /*1660*/  IMAD.MOV.U32 R234, RZ, RZ, R51 ;  /* 0x000000ffffea7224 */ /* 0x000fe200078e0033 */
[----:B------:R-:W-:Y:S01]  /*1670*/  STL.64 [R1+0x8], R26 ;  /* 0x0000081a01007387 */ /* 0x000fe20000100a00 */
        /* <DEDUP_REMOVED lines=69> */
[----:B------:R0:W-:Y:S01]  /*1ad0*/  STL.64 [R1+0x60], R48 ;  /* 0x0000603001007387 */ /* 0x0001e20000100a00 */
[----:B------:R-:W-:-:S02]  /*1ae0*/  IMAD.MOV.U32 R183, RZ, RZ, R99 ;  /* 0x000000ffffb77224 */ /* 0x000fc400078e0063 */
[----:B------:R-:W-:Y:S02]  /*1af0*/  IMAD.MOV.U32 R184, RZ, RZ, R100 ;  /* 0x000000ffffb87224 */ /* 0x000fe400078e0064 */
[----:B------:R-:W-:Y:S02]  /*1b00*/  IMAD.MOV.U32 R186, RZ, RZ, R102 ;  /* 0x000000ffffba7224 */ /* 0x000fe400078e0066 */
[----:B------:R-:W-:Y:S02]  /*1b10*/  IMAD.MOV.U32 R187, RZ, RZ, R103 ;  /* 0x000000ffffbb7224 */ /* 0x000fe400078e0067 */
[----:B------:R-:W-:Y:S02]  /*1b20*/  IMAD.MOV.U32 R188, RZ, RZ, R104 ;  /* 0x000000ffffbc7224 */ /* 0x000fe400078e0068 */
[----:B------:R-:W-:Y:S02]  /*1b30*/  IMAD.MOV.U32 R190, RZ, RZ, R106 ;  /* 0x000000ffffbe7224 */ /* 0x000fe400078e006a */
        /* <DEDUP_REMOVED lines=23> */
[----:B--2---:R-:W-:Y:S02]  /*1cb0*/  IMAD.MOV.U32 R19, RZ, RZ, R138 ;  /* 0x000000ffff137224 */ /* 0x004fe400078e008a */
        /* <DEDUP_REMOVED lines=10> */
[----:B0-----:R-:W-:-:S06]  /*1d60*/  WARPGROUP.ARRIVE ;  /* 0x00000000000079c5 */ /* 0x001fcc0000000000 */
[----:B------:R-:W-:Y:S03]  /*1d70*/  IGMMA.64x256x32.S8.S8 R24, gdesc[UR4], RZ, !UPT, gsb0 ;  /* 0x06600000041879f1 */ /* 0x000fe6000c0410ff */
[----:B------:R-:W-:Y:S02]  /*1d80*/  WARPGROUP.DEPBAR.LE gsb0, 0x0 ;  /* 0x00008000000079c5 */ /* 0x000fe40000010000 */
[----:B------:R-:W-:Y:S04]  /*1d90*/  STL.64 [R1+0x2b0], R150 ;  /* 0x0002b09601007387 */ /* 0x000fe80000100a00 */
        /* <DEDUP_REMOVED lines=20> */
[----:B------:R0:W-:Y:S04]  /*1ee0*/  STL.64 [R1+0x208], R108 ;  /* 0x0002086c01007387 */ /* 0x0001e80000100a00 */
[----:B0-----:R-:W2:Y:S04]  /*1ef0*/  LDL.LU R108, [R1] ;  /* 0x00000000016c7983 */ /* 0x001ea80000300800 */
[----:B------:R-:W2:Y:S04]  /*1f00*/  LDL.LU R109, [R1+0x4] ;  /* 0x00000400016d7983 */ /* 0x000ea80000300800 */
        /* <DEDUP_REMOVED lines=23> */
[----:B------:R-:W2:Y:S01]  /*2080*/  LDL.LU R133, [R1+0x64] ;  /* 0x0000640001857983 */ /* 0x000ea20000300800 */
        /* <DEDUP_REMOVED lines=17> */
[----:B------:R-:W-:Y:S01]  /*21a0*/  UIADD3 UR4, UR9, 0x2, URZ ;  /* 0x0000000209047890 */ /* 0x000fe2000fffe03f */
[----:B------:R-:W-:Y:S01]  /*21b0*/  IMAD.MOV.U32 R146, RZ, RZ, R223 ;  /* 0x000000ffff927224 */ /* 0x000fe200078e00df */
[----:B------:R-:W-:Y:S01]  /*21c0*/  UIADD3 UR6, UR10, 0x2, URZ ;  /* 0x000000020a067890 */ /* 0x000fe2000fffe03f */
[----:B------:R-:W-:Y:S01]  /*21d0*/  IMAD.MOV.U32 R148, RZ, RZ, R221 ;  /* 0x000000ffff947224 */ /* 0x000fe200078e00dd */
[----:B------:R-:W-:Y:S01]  /*21e0*/  MOV R221, R20 ;  /* 0x0000001400dd7202 */ /* 0x000fe20000000f00 */
[----:B------:R-:W-:Y:S01]  /*21f0*/  IMAD.MOV.U32 R149, RZ, RZ, R220 ;  /* 0x000000ffff957224 */ /* 0x000fe200078e00dc */
[----:B------:R-:W-:Y:S01]  /*2200*/  UMOV UR5, 0x80000020 ;  /* 0x8000002000057882 */ /* 0x000fe20000000000 */
[----:B------:R-:W-:Y:S01]  /*2210*/  IMAD.MOV.U32 R150, RZ, RZ, R219 ;  /* 0x000000ffff967224 */ /* 0x000fe200078e00db */
[----:B------:R-:W-:Y:S01]  /*2220*/  UMOV UR7, 0x80000020 ;  /* 0x8000002000077882 */ /* 0x000fe20000000000 */
        /* <DEDUP_REMOVED lines=13> */
[----:B------:R-:W-:-:S06]  /*2300*/  IMAD.MOV.U32 R235, RZ, RZ, R2 ;  /* 0x000000ffffeb7224 */ /* 0x000fcc00078e0002 */
[----:B--2---:R-:W-:-:S06]  /*2310*/  WARPGROUP.ARRIVE ;  /* 0x00000000000079c5 */ /* 0x004fcc0000000000 */
[----:B------:R-:W-:Y:S03]  /*2320*/  IGMMA.64x256x32.S8.S8 R108, gdesc[UR4], R108, gsb0 ;  /* 0x06600000046c79f1 */ /* 0x000fe6000804106c */
[----:B------:R-:W-:Y:S02]  /*2330*/  WARPGROUP.DEPBAR.LE gsb0, 0x0 ;  /* 0x00008000000079c5 */ /* 0x000fe40000010000 */
[----:B------:R-:W-:Y:S04]  /*2340*/  STL.64 [R1], R108 ;  /* 0x0000006c01007387 */ /* 0x000fe80000100a00 */
        /* <DEDUP_REMOVED lines=63> */
[----:B0-----:R-:W2:Y:S04]  /*2740*/  LDL.LU.64 R150, [R1+0x2b0] ;  /* 0x0002b00001967983 */ /* 0x001ea80000300a00 */
[----:B------:R-:W2:Y:S04]  /*2750*/  LDL.LU.64 R148, [R1+0x2a8] ;  /* 0x0002a80001947983 */ /* 0x000ea80000300a00 */
        /* <DEDUP_REMOVED lines=19> */
[----:B------:R-:W2:Y:S01]  /*2890*/  LDL.LU.64 R108, [R1+0x208] ;  /* 0x00020800016c7983 */ /* 0x000ea20000300a00 */
[----:B------:R-:W-:Y:S01]  /*28a0*/  UIADD3 UR4, UR9, 0x202, URZ ;  /* 0x0000020209047890 */ /* 0x000fe2000fffe03f */
[----:B------:R-:W-:Y:S01]  /*28b0*/  UMOV UR5, 0x80000020 ;  /* 0x8000002000057882 */ /* 0x000fe20000000000 */
[----:B--2---:R-:W-:-:S07]  /*28c0*/  WARPGROUP.ARRIVE ;  /* 0x00000000000079c5 */ /* 0x004fce0000000000 */
[----:B------:R-:W-:Y:S03]  /*28d0*/  IGMMA.64x256x32.S8.S8 R24, gdesc[UR4], R24, gsb0 ;  /* 0x06600000041879f1 */ /* 0x000fe60008041018 */
[----:B------:R-:W-:Y:S02]  /*28e0*/  WARPGROUP.DEPBAR.LE gsb0, 0x0 ;  /* 0x00008000000079c5 */ /* 0x000fe40000010000 */
[----:B-1----:R-:W-:Y:S05]  /*28f0*/  @!P1 BRA `(.L_x_18) ;  /* 0x0000002000889947 */ /* 0x002fea0003800000 */
[----:B------:R-:W-:Y:S02]  /*2900*/  UIADD3 UR4, UR39, 0x1, URZ ;  /* 0x0000000127047890 */ /* 0x000fe4000fffe03f */
[----:B------:R-:W-:Y:S02]  /*2910*/  UMOV UR10, UR39 ;  /* 0x00000027000a7c82 */ /* 0x000fe40008000000 */
[----:B------:R-:W-:-:S04]  /*2920*/  UISETP.NE.AND UP0, UPT, UR4, 0x7, UPT ;  /* 0x000000070400788c */ /* 0x000fc8000bf05270 */
[----:B------:R-:W-:Y:S02]  /*2930*/  USEL UR5, URZ, 0x1, UP0 ;  /* 0x000000013f057887 */ /* 0x000fe40008000000 */
[----:B------:R-:W-:Y:S02]  /*2940*/  USEL UR9, UR4, URZ, UP0 ;  /* 0x0000003f04097287 */ /* 0x000fe40008000000 */
[----:B------:R-:W-:-:S06]  /*2950*/  ULOP3.LUT UR5, UR38, UR5, URZ, 0x3c, !UPT ;  /* 0x0000000526057292 */ /* 0x000fcc000f8e3c3f */
[----:B------:R-:W-:-:S07]  /*2960*/  IMAD.U32 R2, RZ, RZ, UR5 ;  /* 0x00000005ff027e24 */ /* 0x000fce000f8e00ff */
.L_x_25:
[----:B0-----:R-:W-:Y:S05]  /*2970*/  @!P0 BRA `(.L_x_19) ;  /* 0x0000000000048947 */ /* 0x001fea0003800000 */
[----:B------:R-:W-:Y:S01]  /*2980*/  BPT.TRAP 0x1 ;  /* 0x000000040000795c */ /* 0x000fe20000300000 */
.L_x_19:
[----:B------:R-:W0:Y:S01]  /*2990*/  S2UR UR5, SR_CgaCtaId ;  /* 0x00000000000579c3 */ /* 0x000e220000008800 */
[----:B------:R-:W-:Y:S01]  /*29a0*/  UMOV UR4, 0x400 ;  /* 0x0000040000047882 */ /* 0x000fe20000000000 */
[----:B------:R-:W-:Y:S02]  /*29b0*/  MOV R4, UR9 ;  /* 0x0000000900047c02 */ /* 0x000fe40008000f00 */
[----:B------:R-:W-:Y:S01]  /*29c0*/  SHF.L.U32 R5, R2, 0x1f, RZ ;  /* 0x0000001f02057819 */ /* 0x000fe200000006ff */
[----:B0-----:R-:W-:-:S06]  /*29d0*/  ULEA UR4, UR5, UR4, 0x18 ;  /* 0x0000000405047291 */ /* 0x001fcc000f8ec03f */
[----:B------:R-:W-:-:S04]  /*29e0*/  IMAD.U32 R0, RZ, RZ, UR4 ;  /* 0x00000004ff007e24 */ /* 0x000fc8000f8e00ff */
[----:B------:R-:W-:-:S04]  /*29f0*/  IMAD R4, R4, 0x8, R0 ;  /* 0x0000000804047824 */ /* 0x000fc800078e0200 */
[----:B------:R0:W1:Y:S01]  /*2a00*/  SYNCS.PHASECHK.TRANS64.TRYWAIT P1, [R4+URZ], R5 ;  /* 0x00000005040075a7 */ /* 0x000062000802017f */
[----:B------:R-:W-:Y:S05]  /*2a10*/  @!P0 BRA `(.L_x_20) ;  /* 0x0000000000048947 */ /* 0x000fea0003800000 */
[----:B------:R-:W-:Y:S01]  /*2a20*/  BPT.TRAP 0x1 ;  /* 0x000000040000795c */ /* 0x000fe20000300000 */
.L_x_20:
[----:B-1----:R-:W-:Y:S05]  /*2a30*/  @P1 BRA `(.L_x_21) ;  /* 0x0000000000081947 */ /* 0x002fea0003800000 */
[----:B------:R-:W1:Y:S02]  /*2a40*/  SYNCS.PHASECHK.TRANS64.TRYWAIT P1, [R4+URZ], R5 ;  /* 0x00000005040075a7 */ /* 0x000e64000802017f */
[----:B-1----:R-:W-:Y:S05]  /*2a50*/  @!P1 BRA `(.L_x_22) ;  /* 0x0000011800ac9947 */ /* 0x002fea0003800000 */
.L_x_21:
        /* <DEDUP_REMOVED lines=64> */
[----:B--2---:R-:W2:Y:S04]  /*2e60*/  LDL.LU.64 R24, [R1] ;  /* 0x0000000001187983 */ /* 0x004ea80000300a00 */
        /* <DEDUP_REMOVED lines=63> */
[----:B------:R-:W-:-:S02]  /*3260*/  ULEA UR11, UR9, UR45, 0xa ;  /* 0x0000002d090b7291 */ /* 0x000fc4000f8e503f */
[----:B------:R-:W-:Y:S01]  /*3270*/  ULEA UR12, UR9, UR8, 0xa ;  /* 0x00000008090c7291 */ /* 0x000fe2000f8e503f */
[----:B------:R-:W-:Y:S01]  /*3280*/  UMOV UR5, 0x80000020 ;  /* 0x8000002000057882 */ /* 0x000fe20000000000 */
[----:B------:R-:W-:-:S03]  /*3290*/  UMOV UR7, 0x80000020 ;  /* 0x8000002000077882 */ /* 0x000fc60000000000 */
[----:B------:R-:W-:Y:S02]  /*32a0*/  UMOV UR4, UR11 ;  /* 0x0000000b00047c82 */ /* 0x000fe40008000000 */
[----:B------:R-:W-:Y:S01]  /*32b0*/  UMOV UR6, UR12 ;  /* 0x0000000c00067c82 */ /* 0x000fe20008000000 */
[----:B--2---:R-:W-:-:S06]  /*32c0*/  WARPGROUP.ARRIVE ;  /* 0x00000000000079c5 */ /* 0x004fcc0000000000 */
[----:B------:R-:W-:Y:S03]  /*32d0*/  IGMMA.64x256x32.S8.S8 R24, gdesc[UR4], R24, gsb0 ;  /* 0x06600000041879f1 */ /* 0x000fe60008041018 */
[----:B------:R-:W-:Y:S02]  /*32e0*/  WARPGROUP.DEPBAR.LE gsb0, 0x0 ;  /* 0x00008000000079c5 */ /* 0x000fe40000010000 */
[----:B------:R-:W-:Y:S01]  /*32f0*/  STL.64 [R1], R24 ;  /* 0x0000001801007387 */ /* 0x000fe20000100a00 */
[----:B01----:R-:W-:Y:S01]  /*3300*/  IMAD.MOV.U32 R5, RZ, RZ, R150 ;  /* 0x000000ffff057224 */ /* 0x003fe200078e0096 */
        /* <DEDUP_REMOVED lines=50> */
[----:B------:R0:W-:Y:S01]  /*3630*/  STL [R1+0x68], R50 ;  /* 0x0000683201007387 */ /* 0x0001e20000100800 */
[----:B------:R-:W-:Y:S01]  /*3640*/  IMAD.MOV.U32 R201, RZ, RZ, R117 ;  /* 0x000000ffffc97224 */ /* 0x000fe200078e0075 */
[----:B------:R-:W-:Y:S01]  /*3650*/  MOV R180, R96 ;  /* 0x0000006000b47202 */ /* 0x000fe20000000f00 */
[----:B------:R-:W-:Y:S01]  /*3660*/  IMAD.MOV.U32 R198, RZ, RZ, R114 ;  /* 0x000000ffffc67224 */ /* 0x000fe200078e0072 */
[----:B------:R-:W2:Y:S01]  /*3670*/  LDL.LU.64 R150, [R1+0x4b0] ;  /* 0x0004b00001967983 */ /* 0x000ea20000300a00 */
        /* <DEDUP_REMOVED lines=44> */
[----:B------:R-:W-:-:S02]  /*3940*/  IMAD.MOV.U32 R169, RZ, RZ, R85 ;  /* 0x000000ffffa97224 */ /* 0x000fc400078e0055 */
[----:B------:R-:W-:Y:S01]  /*3950*/  IMAD.MOV.U32 R166, RZ, RZ, R82 ;  /* 0x000000ffffa67224 */ /* 0x000fe200078e0052 */
[----:B------:R-:W2:Y:S01]  /*3960*/  LDL.LU.64 R126, [R1+0x450] ;  /* 0x00045000017e7983 */ /* 0x000ea20000300a00 */
[----:B------:R-:W-:Y:S02]  /*3970*/  IMAD.MOV.U32 R167, RZ, RZ, R83 ;  /* 0x000000ffffa77224 */ /* 0x000fe400078e0053 */
[----:B------:R-:W-:Y:S01]  /*3980*/  IMAD.MOV.U32 R165, RZ, RZ, R81 ;  /* 0x000000ffffa57224 */ /* 0x000fe200078e0051 */
[----:B------:R-:W2:Y:S01]  /*3990*/  LDL.LU.64 R124, [R1+0x448] ;  /* 0x00044800017c7983 */ /* 0x000ea20000300a00 */
[----:B------:R-:W-:Y:S02]  /*39a0*/  IMAD.MOV.U32 R162, RZ, RZ, R78 ;  /* 0x000000ffffa27224 */ /* 0x000fe400078e004e */
        /* <DEDUP_REMOVED lines=140> */
[----:B------:R-:W-:-:S02]  /*4270*/  IMAD.MOV.U32 R145, RZ, RZ, R225 ;  /* 0x000000ffff917224 */ /* 0x000fc400078e00e1 */
[----:B------:R-:W-:Y:S02]  /*4280*/  IMAD.MOV.U32 R146, RZ, RZ, R224 ;  /* 0x000000ffff927224 */ /* 0x000fe400078e00e0 */
[----:B------:R-:W-:Y:S01]  /*4290*/  IMAD.MOV.U32 R148, RZ, RZ, R222 ;  /* 0x000000ffff947224 */ /* 0x000fe200078e00de */
[----:B------:R-:W-:Y:S01]  /*42a0*/  MOV R222, R20 ;  /* 0x0000001400de7202 */ /* 0x000fe20000000f00 */
        /* <DEDUP_REMOVED lines=14> */
[----:B------:R-:W-:Y:S01]  /*4390*/  IMAD.MOV.U32 R235, RZ, RZ, R4 ;  /* 0x000000ffffeb7224 */ /* 0x000fe200078e0004 */
[----:B------:R-:W-:Y:S02]  /*43a0*/  UIADD3 UR4, UR11, 0x2, URZ ;  /* 0x000000020b047890 */ /* 0x000fe4000fffe03f */
[----:B------:R-:W-:Y:S01]  /*43b0*/  UIADD3 UR6, UR12, 0x2, URZ ;  /* 0x000000020c067890 */ /* 0x000fe2000fffe03f */
[----:B------:R-:W-:Y:S01]  /*43c0*/  UMOV UR5, 0x80000020 ;  /* 0x8000002000057882 */ /* 0x000fe20000000000 */
[----:B------:R-:W-:Y:S01]  /*43d0*/  UMOV UR7, 0x80000020 ;  /* 0x8000002000077882 */ /* 0x000fe20000000000 */
        /* <DEDUP_REMOVED lines=95> */
[----:B------:R-:W-:Y:S01]  /*49d0*/  BPT.TRAP 0x1 ;  /* 0x000000040000795c */ /* 0x000fe20000300000 */
.L_x_23:
[----:B------:R-:W-:Y:S01]  /*49e0*/  UISETP.GT.U32.AND UP0, UPT, UR40, 0x1, UPT ;  /* 0x000000012800788c */ /* 0x000fe2000bf04070 */
[----:B------:R-:W-:-:S04]  /*49f0*/  IMAD.U32 R4, RZ, RZ, UR10 ;  /* 0x0000000aff047e24 */ /* 0x000fc8000f8e00ff */
[----:B------:R-:W-:Y:S01]  /*4a00*/  IMAD R4, R4, 0x8, R0 ;  /* 0x0000000804047824 */ /* 0x000fe200078e0200 */
[----:B------:R-:W-:-:S04]  /*4a10*/  PLOP3.LUT P1, PT, PT, PT, UP0, 0x80, 0x0 ;  /* 0x000000000000781c */ /* 0x000fc80003f2f008 */
[----:B------:R-:W-:-:S04]  /*4a20*/  IADD3 R4, R4, 0x38, RZ ;  /* 0x0000003804047810 */ /* 0x000fc80007ffe0ff */
[----:B------:R-:W-:-:S04]  /*4a30*/  PRMT R4, RZ, 0x654, R4 ;  /* 0x00000654ff047816 */ /* 0x000fc80000000004 */
[----:B------:R0:W-:Y:S01]  /*4a40*/  SYNCS.ARRIVE.TRANS64.RED.A1T0 RZ, [R4+URZ], RZ ;  /* 0x000000ff04ff79a7 */ /* 0x0001e2000810043f */
[----:B------:R-:W-:Y:S05]  /*4a50*/  @P1 BRA `(.L_x_24) ;  /* 0x0000000000041947 */ /* 0x000fea0003800000 */
[----:B------:R-:W-:Y:S01]  /*4a60*/  BPT.TRAP 0x1 ;  /* 0x000000040000795c */ /* 0x000fe20000300000 */
.L_x_24:
[----:B------:R-:W-:Y:S01]  /*4a70*/  UIADD3 UR9, UR9, 0x1, URZ ;  /* 0x0000000109097890 */ /* 0x000fe2000fffe03f */
[C---:B------:R-:W-:Y:S01]  /*4a80*/  ISETP.GT.AND P1, PT, R3.reuse, 0x1, PT ;  /* 0x000000010300780c */ /* 0x040fe20003f24270 */
[----:B------:R-:W-:Y:S01]  /*4a90*/  UIADD3 UR10, UR10, 0x1, URZ ;  /* 0x000000010a0a7890 */ /* 0x000fe2000fffe03f */
[----:B------:R-:W-:Y:S01]  /*4aa0*/  VIADD R3, R3, 0xffffffff ;  /* 0xffffffff03037836 */ /* 0x000fe20000000000 */
[----:B------:R-:W-:Y:S02]  /*4ab0*/  UISETP.NE.AND UP0, UPT, UR9, 0x7, UPT ;  /* 0x000000070900788c */ /* 0x000fe4000bf05270 */
[----:B------:R-:W-:Y:S02]  /*4ac0*/  UISETP.NE.AND UP1, UPT, UR10, 0x7, UPT ;  /* 0x000000070a00788c */ /* 0x000fe4000bf25270 */
[----:B------:R-:W-:Y:S02]  /*4ad0*/  USEL UR4, URZ, 0x1, UP0 ;  /* 0x000000013f047887 */ /* 0x000fe40008000000 */
[----:B------:R-:W-:-:S02]  /*4ae0*/  USEL UR9, UR9, URZ, UP0 ;  /* 0x0000003f09097287 */ /* 0x000fc40008000000 */
[----:B------:R-:W-:Y:S02]  /*4af0*/  USEL UR10, UR10, URZ, UP1 ;  /* 0x0000003f0a0a7287 */ /* 0x000fe40008800000 */
[----:B------:R-:W-:Y:S01]  /*4b00*/  LOP3.LUT R2, R2, UR4, RZ, 0x3c, !PT ;  /* 0x0000000402027c12 */ /* 0x000fe2000f8e3cff */
[----:B------:R-:W-:Y:S09]  /*4b10*/  @P1 BRA `(.L_x_25) ;  /* 0xffffffdc00941947 */ /* 0x000ff2000383ffff */
.L_x_18:
[----:B------:R-:W1:Y:S02]  /*4b20*/  LDC R2, c[0x0][0x28c] ;  /* 0x0000a300ff027b82 */ /* 0x000e640000000800 */
[----:B-1----:R-:W-:-:S13]  /*4b30*/  ISETP.GE.AND P1, PT, R2, 0x1, PT ;  /* 0x000000010200780c */ /* 0x002fda0003f26270 */
[----:B------:R-:W-:Y:S05]  /*4b40*/  @!P1 BRA `(.L_x_26) ;  /* 0x00000000004c9947 */ /* 0x000fea0003800000 */
[----:B------:R-:W-:Y:S05]  /*4b50*/  @!P0 BRA `(.L_x_27) ;  /* 0x0000000000048947 */ /* 0x000fea0003800000 */
[----:B------:R-:W-:Y:S01]  /*4b60*/  BPT.TRAP 0x1 ;  /* 0x000000040000795c */ /* 0x000fe20000300000 */
.L_x_27:
[----:B------:R-:W-:-:S04]  /*4b70*/  UISETP.LT.AND UP0, UPT, UR44, 0x1, UPT ;  /* 0x000000012c00788c */ /* 0x000fc8000bf01270 */
[----:B------:R-:W-:Y:S02]  /*4b80*/  USEL UR6, UR44, 0x1, UP0 ;  /* 0x000000012c067887 */ /* 0x000fe40008000000 */
[----:B------:R-:W-:Y:S02]  /*4b90*/  UISETP.GT.U32.AND UP0, UPT, UR40, 0x1, UPT ;  /* 0x000000012800788c */ /* 0x000fe4000bf04070 */
[----:B------:R-:W-:-:S04]  /*4ba0*/  UIADD3 UR6, UR39, UR44, -UR6 ;  /* 0x0000002c27067290 */ /* 0x000fc8000fffe806 */
[----:B------:R-:W-:Y:S01]  /*4bb0*/  UIMAD.WIDE.U32 UR4, UR6, 0x24924925, URZ ;  /* 0x24924925060478a5 */ /* 0x000fe2000f8e003f */
[----:B------:R-:W-:-:S03]  /*4bc0*/  PLOP3.LUT P0, PT, PT, PT, UP0, 0x80, 0x0 ;  /* 0x000000000000781c */ /* 0x000fc60003f0f008 */
[----:B------:R-:W-:-:S04]  /*4bd0*/  UIADD3 UR4, UR6, -UR5, URZ ;  /* 0x8000000506047290 */ /* 0x000fc8000fffe03f */
[----:B------:R-:W-:-:S04]  /*4be0*/  ULEA.HI UR4, UR4, UR5, URZ, 0x1f ;  /* 0x0000000504047291 */ /* 0x000fc8000f8ff83f */
[----:B------:R-:W-:-:S04]  /*4bf0*/  USHF.R.U32.HI UR4, URZ, 0x2, UR4 ;  /* 0x000000023f047899 */ /* 0x000fc80008011604 */
[----:B------:R-:W-:-:S06]  /*4c00*/  UIMAD UR4, UR4, -0x7, UR6 ;  /* 0xfffffff9040478a4 */ /* 0x000fcc000f8e0206 */
[----:B------:R-:W-:-:S04]  /*4c10*/  IMAD.U32 R2, RZ, RZ, UR4 ;  /* 0x00000004ff027e24 */ /* 0x000fc8000f8e00ff */
[----:B------:R-:W-:-:S05]  /*4c20*/  IMAD R0, R2, 0x8, R0 ;  /* 0x0000000802007824 */ /* 0x000fca00078e0200 */
[----:B------:R-:W-:-:S04]  /*4c30*/  IADD3 R0, R0, 0x38, RZ ;  /* 0x0000003800007810 */ /* 0x000fc80007ffe0ff */
[----:B------:R-:W-:-:S04]  /*4c40*/  PRMT R0, RZ, 0x654, R0 ;  /* 0x00000654ff007816 */ /* 0x000fc80000000000 */
[----:B------:R1:W-:Y:S01]  /*4c50*/  SYNCS.ARRIVE.TRANS64.RED.A1T0 RZ, [R0+URZ], RZ ;  /* 0x000000ff00ff79a7 */ /* 0x0003e2000810043f */
[----:B------:R-:W-:Y:S05]  /*4c60*/  @P0 BRA `(.L_x_26) ;  /* 0x0000000000040947 */ /* 0x000fea0003800000 */
[----:B------:R-:W-:Y:S01]  /*4c70*/  BPT.TRAP 0x1 ;  /* 0x000000040000795c */ /* 0x000fe20000300000 */
.L_x_26:
[----:B------:R-:W2:Y:S01]  /*4c80*/  S2R R6, SR_TID.X ;  /* 0x0000000000067919 */ /* 0x000ea20000002100 */
[----:B------:R-:W-:Y:S01]  /*4c90*/  IMAD.MOV.U32 R13, RZ, RZ, 0x6540 ;  /* 0x00006540ff0d7424 */ /* 0x000fe200078e00ff */
[----:B------:R-:W-:Y:S02]  /*4ca0*/  UIMAD.WIDE UR8, UR41, 0x100, URZ ;  /* 0x00000100290878a5 */ /* 0x000fe4000f8e023f */
[----:B------:R-:W-:Y:S01]  /*4cb0*/  USHF.R.S32.HI UR10, URZ, 0x1f, UR43 ;  /* 0x0000001f3f0a7899 */ /* 0x000fe2000801142b */
[----:B------:R-:W-:Y:S01]  /*4cc0*/  ULDC.64 UR6, c[0x0][0x5d0] ;  /* 0x0001740000067ab9 */ /* 0x000fe20000000a00 */
[----:B------:R-:W-:Y:S02]  /*4cd0*/  USHF.L.U32 UR41, UR41, 0x8, URZ ;  /* 0x0000000829297899 */ /* 0x000fe4000800063f */
[----:B------:R-:W-:Y:S02]  /*4ce0*/  UIMAD UR4, UR10, UR6, URZ ;  /* 0x000000060a0472a4 */ /* 0x000fe4000f8e023f */
[----:B------:R-:W-:-:S02]  /*4cf0*/  UIADD3 UR39, UR44, UR39, URZ ;  /* 0x000000272c277290 */ /* 0x000fc4000fffe03f */
[----:B------:R-:W-:Y:S02]  /*4d00*/  UIMAD UR4, UR43, UR7, UR4 ;  /* 0x000000072b0472a4 */ /* 0x000fe4000f8e0204 */
[----:B------:R-:W-:Y:S01]  /*4d10*/  UISETP.GT.U32.AND UP0, UPT, UR39, 0x6, UPT ;  /* 0x000000062700788c */ /* 0x000fe2000bf04070 */
[----:B------:R-:W-:Y:S01]  /*4d20*/  ULDC UR7, c[0x0][0x284] ;  /* 0x0000a10000077ab9 */ /* 0x000fe20000000800 */
[----:B------:R-:W-:Y:S01]  /*4d30*/  UISETP.GE.U32.AND UP1, UPT, UR44, 0x7, UPT ;  /* 0x000000072c00788c */ /* 0x000fe2000bf26070 */
[----:B------:R-:W-:Y:S01]  /*4d40*/  IMAD.U32 R19, RZ, RZ, UR7 ;  /* 0x00000007ff137e24 */ /* 0x000fe2000f8e00ff */
[----:B------:R-:W-:Y:S01]  /*4d50*/  UISETP.LT.U32.AND UP0, UPT, UR44, 0x7, UP0 ;  /* 0x000000072c00788c */ /* 0x000fe20008701070 */
[--C-:B--2---:R-:W-:Y:S01]  /*4d60*/  SHF.R.U32.HI R2, RZ, 0x7, R6.reuse ;  /* 0x00000007ff027819 */ /* 0x104fe20000011606 */
[----:B------:R-:W-:Y:S01]  /*4d70*/  IMAD.SHL.U32 R12, R6, 0x2, RZ ;  /* 0x00000002060c7824 */ /* 0x000fe200078e00ff */
[----:B------:R-:W-:Y:S02]  /*4d80*/  SHF.R.U32.HI R3, RZ, 0x2, R6 ;  /* 0x00000002ff037819 */ /* 0x000fe40000011606 */
[----:B------:R-:W-:-:S02]  /*4d90*/  LOP3.LUT R2, R2, 0x1, RZ, 0xc0, !PT ;  /* 0x0000000102027812 */ /* 0x000fc400078ec0ff */
[----:B0-----:R-:W-:Y:S02]  /*4da0*/  LOP3.LUT R4, R6, 0x60, RZ, 0xc0, !PT ;  /* 0x0000006006047812 */ /* 0x001fe400078ec0ff */
[----:B------:R-:W-:Y:S01]  /*4db0*/  LOP3.LUT R3, R3, 0x7, RZ, 0xc0, !PT ;  /* 0x0000000703037812 */ /* 0x000fe200078ec0ff */
[----:B------:R-:W-:Y:S01]  /*4dc0*/  IMAD.SHL.U32 R158, R2, 0x40, RZ ;  /* 0x00000040029e7824 */ /* 0x000fe200078e00ff */
[----:B------:R-:W-:Y:S02]  /*4dd0*/  LOP3.LUT R12, R12, 0x6, RZ, 0xc0, !PT ;  /* 0x000000060c0c7812 */ /* 0x000fe400078ec0ff */
[----:B------:R-:W-:Y:S02]  /*4de0*/  SHF.R.U32.HI R4, RZ, 0x1, R4 ;  /* 0x00000001ff047819 */ /* 0x000fe40000011604 */
[--C-:B------:R-:W-:Y:S02]  /*4df0*/  LOP3.LUT R158, R158, 0x40, R3.reuse, 0xe2, !PT ;  /* 0x000000409e9e7812 */ /* 0x100fe400078ee203 */
[----:B------:R-:W-:Y:S01]  /*4e00*/  PRMT R12, R12, R13, UR42 ;  /* 0x0000002a0c0c7e16 */ /* 0x000fe2000800000d */
[----:B------:R-:W-:Y:S01]  /*4e10*/  USHF.L.U32 UR42, UR42, 0x8, URZ ;  /* 0x000000082a2a7899 */ /* 0x000fe2000800063f */
[----:B-1----:R-:W-:Y:S01]  /*4e20*/  IADD3 R0, RZ, -R4, -R3 ;  /* 0x80000004ff007210 */ /* 0x002fe20007ffe803 */
[----:B------:R-:W-:Y:S01]  /*4e30*/  IMAD.MOV.U32 R3, RZ, RZ, -0x2 ;  /* 0xfffffffeff037424 */ /* 0x000fe200078e00ff */
[----:B------:R-:W-:-:S02]  /*4e40*/  LOP3.LUT R158, R158, UR8, R4, 0xfe, !PT ;  /* 0x000000089e9e7c12 */ /* 0x000fc4000f8efe04 */
[----:B------:R-:W-:Y:S01]  /*4e50*/  SHF.R.S32.HI R13, RZ, 0x1f, R12 ;  /* 0x0000001fff0d7819 */ /* 0x000fe2000001140c */
[----:B------:R-:W-:Y:S01]  /*4e60*/  IMAD R0, R2, -0x40, R0 ;  /* 0xffffffc002007824 */ /* 0x000fe200078e0200 */
[----:B------:R-:W-:Y:S01]  /*4e70*/  MOV R4, UR6 ;  /* 0x0000000600047c02 */ /* 0x000fe20008000f00 */
[----:B------:R-:W-:Y:S02]  /*4e80*/  ULDC UR6, c[0x0][0x288] ;  /* 0x0000a20000067ab9 */ /* 0x000fe40000000800 */
[----:B------:R-:W-:Y:S01]  /*4e90*/  UISETP.GE.AND UP2, UPT, UR42, UR6, UPT ;  /* 0x000000062a00728c */ /* 0x000fe2000bf46270 */
[----:B------:R-:W-:Y:S01]  /*4ea0*/  IADD3 R19, R19, -UR41, R0 ;  /* 0x8000002913137c10 */ /* 0x000fe2000fffe000 */
[----:B------:R-:W-:Y:S01]  /*4eb0*/  IMAD.WIDE.U32 R4, R4, UR43, R12 ;  /* 0x0000002b04047c25 */ /* 0x000fe2000f8e000c */
[----:B------:R-:W-:Y:S01]  /*4ec0*/  LOP3.LUT R0, R6, 0x3, RZ, 0xc0, !PT ;  /* 0x0000000306007812 */ /* 0x000fe200078ec0ff */
[----:B------:R-:W-:Y:S02]  /*4ed0*/  UISETP.GE.OR UP2, UPT, UR41, UR7, UP2 ;  /* 0x000000072900728c */ /* 0x000fe40009746670 */
[----:B------:R-:W-:Y:S01]  /*4ee0*/  VIADD R5, R5, UR4 ;  /* 0x0000000405057c36 */ /* 0x000fe20008000000 */
[----:B------:R-:W-:Y:S01]  /*4ef0*/  UIMAD.WIDE.U32 UR4, UR39, 0x24924925, URZ ;  /* 0x24924925270478a5 */ /* 0x000fe2000f8e003f */
[----:B------:R-:W-:Y:S01]  /*4f00*/  IMAD R0, R0, R3, UR6 ;  /* 0x0000000600007e24 */ /* 0x000fe2000f8e0203 */
[----:B------:R-:W-:Y:S01]  /*4f10*/  USEL UR6, URZ, 0x1, !UP0 ;  /* 0x000000013f067887 */ /* 0x000fe2000c000000 */
[----:B------:R-:W-:Y:S01]  /*4f20*/  PLOP3.LUT P0, PT, PT, PT, UP2, 0x80, 0x0 ;  /* 0x000000000000781c */ /* 0x000fe20003f0f028 */
[----:B------:R-:W-:-:S02]  /*4f30*/  UIADD3 UR4, UR39, -UR5, URZ ;  /* 0x8000000527047290 */ /* 0x000fc4000fffe03f */
[----:B------:R-:W-:Y:S01]  /*4f40*/  ULOP3.LUT UR38, UR38, UR6, URZ, 0x3c, !UPT ;  /* 0x0000000626267292 */ /* 0x000fe2000f8e3c3f */
[----:B------:R-:W-:Y:S01]  /*4f50*/  IADD3 R0, R0, -UR42, RZ ;  /* 0x8000002a00007c10 */ /* 0x000fe2000fffe0ff */
[----:B------:R-:W-:Y:S01]  /*4f60*/  ULEA.HI UR4, UR4, UR5, URZ, 0x1f ;  /* 0x0000000504047291 */ /* 0x000fe2000f8ff83f */
[----:B------:R-:W-:-:S03]  /*4f70*/  UMOV UR41, 0xffffffff ;  /* 0xffffffff00297882 */ /* 0x000fc60000000000 */
[----:B------:R-:W-:-:S04]  /*4f80*/  USHF.R.U32.HI UR4, URZ, 0x2, UR4 ;  /* 0x000000023f047899 */ /* 0x000fc80008011604 */
[----:B------:R-:W-:Y:S02]  /*4f90*/  @UP1 ULOP3.LUT UR38, UR38, 0x1, UR4, 0x78, !UPT ;  /* 0x0000000126261892 */ /* 0x000fe4000f8e7804 */
[----:B------:R-:W-:Y:S01]  /*4fa0*/  UIMAD UR39, UR4, -0x7, UR39 ;  /* 0xfffffff9042778a4 */ /* 0x000fe2000f8e0227 */
[----:B------:R-:W-:Y:S11]  /*4fb0*/  @P0 BRA `(.L_x_28) ;  /* 0x000000d000f80947 */ /* 0x000ff60003800000 */
[----:B------:R-:W0:Y:S01]  /*4fc0*/  LDC.64 R2, c[0x0][0x5c8] ;  /* 0x00017200ff027b82 */ /* 0x000e220000000a00 */
[----:B------:R-:W-:Y:S01]  /*4fd0*/  ULDC.64 UR4, c[0x0][0x5c0] ;  /* 0x0001700000047ab9 */ /* 0x000fe20000000a00 */
[----:B------:R-:W-:Y:S01]  /*4fe0*/  BSSY B0, `(.L_x_28) ;  /* 0x0000d3b000007945 */ /* 0x000fe20003800000 */
[C---:B0-----:R-:W-:Y:S01]  /*4ff0*/  IMAD R6, R2.reuse, UR9, RZ ;  /* 0x0000000902067c24 */ /* 0x041fe2000f8e02ff */
[----:B------:R-:W-:Y:S01]  /*5000*/  SHF.L.U64.HI R9, R2, 0x3, R3 ;  /* 0x0000000302097819 */ /* 0x000fe20000010203 */
[----:B------:R-:W-:-:S04]  /*5010*/  IMAD.WIDE.U32 R4, R158, R2, R4 ;  /* 0x000000029e047225 */ /* 0x000fc800078e0004 */
[----:B------:R-:W-:Y:S01]  /*5020*/  IMAD R6, R158, R3, R6 ;  /* 0x000000039e067224 */ /* 0x000fe200078e0206 */
[----:B------:R-:W-:Y:S01]  /*5030*/  IADD3 R4, P0, R4, UR4, RZ ;  /* 0x0000000404047c10 */ /* 0x000fe2000ff1e0ff */
[----:B------:R-:W-:Y:S02]  /*5040*/  IMAD.SHL.U32 R8, R2, 0x8, RZ ;  /* 0x0000000802087824 */ /* 0x000fe400078e00ff */
[----:B------:R-:W-:-:S03]  /*5050*/  IMAD.IADD R6, R5, 0x1, R6 ;  /* 0x0000000105067824 */ /* 0x000fc600078e0206 */
[-C--:B------:R-:W-:Y:S02]  /*5060*/  IADD3 R10, P1, R8, R4.reuse, RZ ;  /* 0x00000004080a7210 */ /* 0x080fe40007f3e0ff */
[----:B------:R-:W-:Y:S02]  /*5070*/  IADD3.X R5, R6, UR5, RZ, P0, !PT ;  /* 0x0000000506057c10 */ /* 0x000fe400087fe4ff */
[----:B------:R-:W-:-:S03]  /*5080*/  LEA R6, P0, R2, R4, 0x7 ;  /* 0x0000000402067211 */ /* 0x000fc600078038ff */
[----:B------:R-:W-:Y:S01]  /*5090*/  IMAD.X R11, R9, 0x1, R5, P1 ;  /* 0x00000001090b7824 */ /* 0x000fe200008e0605 */
[----:B------:R-:W-:Y:S02]  /*50a0*/  LEA.HI.X R7, R2, R5, R3, 0x7, P0 ;  /* 0x0000000502077211 */ /* 0x000fe400000f3c03 */
[----:B-----5:R-:W-:Y:S02]  /*50b0*/  ISETP.NE.AND P0, PT, R18, RZ, PT ;  /* 0x000000ff1200720c */ /* 0x020fe40003f05270 */
[----:B------:R-:W-:-:S04]  /*50c0*/  IADD3 R8, P2, R8, R6, RZ ;  /* 0x0000000608087210 */ /* 0x000fc80007f5e0ff */
[----:B------:R-:W-:-:S07]  /*50d0*/  IADD3.X R9, R9, R7, RZ, P2, !PT ;  /* 0x0000000709097210 */ /* 0x000fce00017fe4ff */
[----:B------:R-:W-:Y:S05]  /*50e0*/  @!P0 BRA `(.L_x_29) ;  /* 0x0000009800988947 */ /* 0x000fea0003800000 */
[----:B------:R-:W0:Y:S01]  /*50f0*/  LDC.64 R20, c[0x0][0x5b0] ;  /* 0x00016c00ff147b82 */ /* 0x000e220000000a00 */
[----:B------:R-:W-:Y:S01]  /*5100*/  ULDC.64 UR6, c[0x0][0x5b8] ;  /* 0x00016e0000067ab9 */ /* 0x000fe20000000a00 */
[----:B------:R-:W-:Y:S01]  /*5110*/  ISETP.GE.AND P1, PT, R19, 0x1, PT ;  /* 0x000000011300780c */ /* 0x000fe20003f26270 */
[----:B------:R-:W-:Y:S02]  /*5120*/  UIMAD UR4, UR10, UR6, URZ ;  /* 0x000000060a0472a4 */ /* 0x000fe4000f8e023f */
[----:B------:R-:W-:Y:S01]  /*5130*/  IMAD.U32 R154, RZ, RZ, UR6 ;  /* 0x00000006ff9a7e24 */ /* 0x000fe2000f8e00ff */
[----:B------:R-:W-:Y:S01]  /*5140*/  BSSY B1, `(.L_x_30) ;  /* 0x000000e000017945 */ /* 0x000fe20003800000 */
[----:B------:R-:W-:Y:S01]  /*5150*/  ISETP.LT.OR P2, PT, R0, 0x1, !P1 ;  /* 0x000000010000780c */ /* 0x000fe20004f41670 */
[----:B------:R-:W-:Y:S01]  /*5160*/  UIMAD UR4, UR43, UR7, UR4 ;  /* 0x000000072b0472a4 */ /* 0x000fe2000f8e0204 */
[----:B------:R-:W1:Y:S01]  /*5170*/  LDC.64 R22, c[0x0][0x5a8] ;  /* 0x00016a00ff167b82 */ /* 0x000e620000000a00 */
[----:B------:R-:W-:-:S04]  /*5180*/  IMAD.WIDE.U32 R154, R154, UR43, R12 ;  /* 0x0000002b9a9a7c25 */ /* 0x000fc8000f8e000c */
[----:B------:R-:W-:Y:S02]  /*5190*/  VIADD R153, R155, UR4 ;  /* 0x000000049b997c36 */ /* 0x000fe40008000000 */
[----:B------:R-:W-:Y:S02]  /*51a0*/  IMAD.MOV.U32 R152, RZ, RZ, R154 ;  /* 0x000000ffff987224 */ /* 0x000fe400078e009a */
[----:B0-----:R-:W-:Y:S02]  /*51b0*/  IMAD R159, R20, UR9, RZ ;  /* 0x00000009149f7c24 */ /* 0x001fe4000f8e02ff */
[----:B------:R-:W-:-:S04]  /*51c0*/  IMAD.WIDE.U32 R2, R158, R20, R152 ;  /* 0x000000149e027225 */ /* 0x000fc800078e0098 */
[----:B------:R-:W-:Y:S01]  /*51d0*/  IMAD R159, R158, R21, R159 ;  /* 0x000000159e9f7224 */ /* 0x000fe200078e029f */
[----:B-1----:R-:W-:-:S04]  /*51e0*/  IADD3 R14, P0, R2, R22, RZ ;  /* 0x00000016020e7210 */ /* 0x002fc80007f1e0ff */
[----:B------:R-:W-:Y:S01]  /*51f0*/  IADD3.X R15, R23, R3, R159, P0, !PT ;  /* 0x00000003170f7210 */ /* 0x000fe200007fe49f */
[----:B------:R-:W-:Y:S08]  /*5200*/  @P2 BRA `(.L_x_31) ;  /* 0x0000000000042947 */ /* 0x000ff00003800000 */
[----:B------:R0:W5:Y:S02]  /*5210*/  LDG.E.U8 R16, desc[UR36][R14.64] ;  /* 0x000000240e107981 */ /* 0x000164000c1e1100 */
.L_x_31:
[----:B------:R-:W-:Y:S05]  /*5220*/  BSYNC B1 ;  /* 0x0000000000017941 */ /* 0x000fea0003800000 */
.L_x_30:
[----:B------:R-:W2:Y:S01]  /*5230*/  LDL.LU R3, [R1] ;  /* 0x0000000001037983 */ /* 0x000ea20000300800 */
[----:B-----5:R-:W-:Y:S01]  /*5240*/  LOP3.LUT R2, R16, 0xffff, RZ, 0xc0, !PT ;  /* 0x0000ffff10027812 */ /* 0x020fe200078ec0ff */
[----:B------:R-:W-:Y:S01]  /*5250*/  BSSY B1, `(.L_x_32) ;  /* 0x000000a000017945 */ /* 0x000fe20003800000 */
[----:B------:R-:W-:Y:S02]  /*5260*/  ISETP.LT.OR P0, PT, R0, 0x2, !P1 ;  /* 0x000000020000780c */ /* 0x000fe40004f01670 */
[----:B------:R-:W-:-:S05]  /*5270*/  PRMT R2, R2, 0x8880, RZ ;  /* 0x0000888002027816 */ /* 0x000fca00000000ff */
[----:B------:R-:W-:-:S04]  /*5280*/  IMAD R2, R2, R18, RZ ;  /* 0x0000001202027224 */ /* 0x000fc800078e02ff */
[----:B--2---:R-:W-:-:S05]  /*5290*/  @!P2 IMAD R3, R3, R17, R2 ;  /* 0x000000110303a224 */ /* 0x004fca00078e0202 */
[----:B------:R1:W-:Y:S01]  /*52a0*/  @!P2 STG.E.U8 desc[UR36][R4.64], R3 ;  /* 0x000000030400a986 */ /* 0x0003e2000c101124 */
[----:B------:R-:W-:Y:S05]  /*52b0*/  @P0 BRA `(.L_x_33) ;  /* 0x00000000000c0947 */ /* 0x000fea0003800000 */
[----:B------:R-:W2:Y:S02]  /*52c0*/  LDG.E.U8 R16, desc[UR36][R14.64+0x1] ;  /* 0x000001240e107981 */ /* 0x000ea4000c1e1100 */
[----:B--2---:R-:W-:-:S05]  /*52d0*/  PRMT R2, R16, 0x8880, RZ ;  /* 0x0000888010027816 */ /* 0x004fca00000000ff */
[----:B------:R-:W-:-:S07]  /*52e0*/  IMAD R2, R2, R18, RZ ;  /* 0x0000001202027224 */ /* 0x000fce00078e02ff */
.L_x_33:
[----:B------:R-:W-:Y:S05]  /*52f0*/  BSYNC B1 ;  /* 0x0000000000017941 */ /* 0x000fea0003800000 */
.L_x_32:
[----:B-1----:R-:W2:Y:S01]  /*5300*/  LDL.LU R3, [R1+0x4] ;  /* 0x0000040001037983 */ /* 0x002ea20000300800 */
[C---:B------:R-:W-:Y:S01]  /*5310*/  SHF.L.U64.HI R157, R20.reuse, 0x3, R21 ;  /* 0x00000003149d7819 */ /* 0x040fe20000010215 */
[----:B------:R-:W-:Y:S01]  /*5320*/  BSSY B1, `(.L_x_34) ;  /* 0x000000e000017945 */ /* 0x000fe20003800000 */
[----:B------:R-:W-:-:S05]  /*5330*/  SHF.L.U32 R156, R20, 0x3, RZ ;  /* 0x00000003149c7819 */ /* 0x000fca00000006ff */
[----:B------:R-:W-:-:S04]  /*5340*/  IMAD.WIDE.U32 R12, R158, R20, R156 ;  /* 0x000000149e0c7225 */ /* 0x000fc800078e009c */
[----:B------:R-:W-:Y:S01]  /*5350*/  IMAD.IADD R159, R159, 0x1, R13 ;  /* 0x000000019f9f7824 */ /* 0x000fe200078e020d */
[----:B------:R-:W-:-:S04]  /*5360*/  IADD3 R12, P2, P3, R154, R22, R12 ;  /* 0x000000169a0c7210 */ /* 0x000fc80007b5e00c */
[----:B------:R-:W-:Y:S01]  /*5370*/  IADD3.X R13, R153, R23, R159, P2, P3 ;  /* 0x00000017990d7210 */ /* 0x000fe200017e649f */
[----:B--2---:R-:W-:-:S05]  /*5380*/  @!P0 IMAD R3, R3, R17, R2 ;  /* 0x0000001103038224 */ /* 0x004fca00078e0202 */
[----:B------:R1:W-:Y:S01]  /*5390*/  @!P0 STG.E.U8 desc[UR36][R4.64+0x1], R3 ;  /* 0x0000010304008986 */ /* 0x0003e2000c101124 */
[----:B------:R-:W-:-:S04]  /*53a0*/  ISETP.GE.AND P0, PT, R19, 0x9, PT ;  /* 0x000000091300780c */ /* 0x000fc80003f06270 */
[----:B------:R-:W-:-:S13]  /*53b0*/  ISETP.LT.OR P4, PT, R0, 0x1, !P0 ;  /* 0x000000010000780c */ /* 0x000fda0004781670 */
[----:B-1----:R-:W-:Y:S05]  /*53c0*/  @P4 BRA `(.L_x_35) ;  /* 0x00000000000c4947 */ /* 0x002fea0003800000 */
[----:B------:R-:W2:Y:S02]  /*53d0*/  LDG.E.U8 R16, desc[UR36][R12.64] ;  /* 0x000000240c107981 */ /* 0x000ea4000c1e1100 */
[----:B--2---:R-:W-:-:S05]  /*53e0*/  PRMT R2, R16, 0x8880, RZ ;  /* 0x0000888010027816 */ /* 0x004fca00000000ff */
[----:B------:R-:W-:-:S07]  /*53f0*/  IMAD R2, R2, R18, RZ ;  /* 0x0000001202027224 */ /* 0x000fce00078e02ff */
.L_x_35:
[----:B------:R-:W-:Y:S05]  /*5400*/  BSYNC B1 ;  /* 0x0000000000017941 */ /* 0x000fea0003800000 */
.L_x_34:
[----:B------:R-:W2:Y:S01]  /*5410*/  LDL.LU R3, [R1+0x8] ;  /* 0x0000080001037983 */ /* 0x000ea20000300800 */
[----:B------:R-:W-:Y:S01]  /*5420*/  ISETP.LT.OR P2, PT, R0, 0x2, !P0 ;  /* 0x000000020000780c */ /* 0x000fe20004741670 */
[----:B------:R-:W-:Y:S01]  /*5430*/  BSSY B1, `(.L_x_36) ;  /* 0x0000007000017945 */ /* 0x000fe20003800000 */
[----:B--2---:R-:W-:-:S05]  /*5440*/  @!P4 IMAD R3, R3, R17, R2 ;  /* 0x000000110303c224 */ /* 0x004fca00078e0202 */
[----:B------:R1:W-:Y:S06]  /*5450*/  @!P4 STG.E.U8 desc[UR36][R10.64], R3 ;  /* 0x000000030a00c986 */ /* 0x0003ec000c101124 */
[----:B------:R-:W-:Y:S05]  /*5460*/  @P2 BRA `(.L_x_37) ;  /* 0x00000000000c2947 */ /* 0x000fea0003800000 */
[----:B------:R-:W2:Y:S02]  /*5470*/  LDG.E.U8 R16, desc[UR36][R12.64+0x1] ;  /* 0x000001240c107981 */ /* 0x000ea4000c1e1100 */
[----:B--2---:R-:W-:-:S05]  /*5480*/  PRMT R2, R16, 0x8880, RZ ;  /* 0x0000888010027816 */ /* 0x004fca00000000ff */
[----:B------:R-:W-:-:S07]  /*5490*/  IMAD R2, R2, R18, RZ ;  /* 0x0000001202027224 */ /* 0x000fce00078e02ff */
.L_x_37:
[----:B------:R-:W-:Y:S05]  /*54a0*/  BSYNC B1 ;  /* 0x0000000000017941 */ /* 0x000fea0003800000 */
.L_x_36:
[----:B-1----:R-:W2:Y:S01]  /*54b0*/  LDL.LU R3, [R1+0xc] ;  /* 0x00000c0001037983 */ /* 0x002ea20000300800 */
[----:B------:R-:W-:Y:S01]  /*54c0*/  BSSY B1, `(.L_x_38) ;  /* 0x0000009000017945 */ /* 0x000fe20003800000 */
[----:B------:R-:W-:Y:S01]  /*54d0*/  ISETP.LT.OR P3, PT, R0, 0xa, !P1 ;  /* 0x0000000a0000780c */ /* 0x000fe20004f61670 */
[----:B--2---:R-:W-:-:S05]  /*54e0*/  @!P2 IMAD R3, R3, R17, R2 ;  /* 0x000000110303a224 */ /* 0x004fca00078e0202 */
[----:B------:R1:W-:Y:S01]  /*54f0*/  @!P2 STG.E.U8 desc[UR36][R10.64+0x1], R3 ;  /* 0x000001030a00a986 */ /* 0x0003e2000c101124 */
[----:B------:R-:W-:-:S13]  /*5500*/  ISETP.LT.OR P2, PT, R0, 0x9, !P1 ;  /* 0x000000090000780c */ /* 0x000fda0004f41670 */
[----:B-1----:R-:W-:Y:S05]  /*5510*/  @P2 BRA `(.L_x_39) ;  /* 0x00000000000c2947 */ /* 0x002fea0003800000 */
[----:B------:R-:W2:Y:S02]  /*5520*/  LDG.E.U8 R16, desc[UR36][R14.64+0x8] ;  /* 0x000008240e107981 */ /* 0x000ea4000c1e1100 */
[----:B--2---:R-:W-:-:S05]  /*5530*/  PRMT R2, R16, 0x8880, RZ ;  /* 0x0000888010027816 */ /* 0x004fca00000000ff */
[----:B------:R-:W-:-:S07]  /*5540*/  IMAD R2, R2, R18, RZ ;  /* 0x0000001202027224 */ /* 0x000fce00078e02ff */
.L_x_39:
[----:B------:R-:W-:Y:S05]  /*5550*/  BSYNC B1 ;  /* 0x0000000000017941 */ /* 0x000fea0003800000 */
.L_x_38:
[----:B------:R-:W2:Y:S01]  /*5560*/  LDL.LU R3, [R1+0x10] ;  /* 0x0000100001037983 */ /* 0x000ea20000300800 */
[----:B------:R-:W-:Y:S01]  /*5570*/  BSSY B1, `(.L_x_40) ;  /* 0x0000007000017945 */ /* 0x000fe20003800000 */
[----:B--2---:R-:W-:-:S05]  /*5580*/  @!P2 IMAD R3, R3, R17, R2 ;  /* 0x000000110303a224 */ /* 0x004fca00078e0202 */
[----:B------:R1:W-:Y:S01]  /*5590*/  @!P2 STG.E.U8 desc[UR36][R4.64+0x8], R3 ;  /* 0x000008030400a986 */ /* 0x0003e2000c101124 */
[----:B------:R-:W-:Y:S05]  /*55a0*/  @P3 BRA `(.L_x_41) ;  /* 0x00000000000c3947 */ /* 0x000fea0003800000 */
[----:B------:R-:W2:Y:S02]  /*55b0*/  LDG.E.U8 R16, desc[UR36][R14.64+0x9] ;  /* 0x000009240e107981 */ /* 0x000ea4000c1e1100 */
[----:B--2---:R-:W-:-:S05]  /*55c0*/  PRMT R2, R16, 0x8880, RZ ;  /* 0x0000888010027816 */ /* 0x004fca00000000ff */
[----:B------:R-:W-:-:S07]  /*55d0*/  IMAD R2, R2, R18, RZ ;  /* 0x0000001202027224 */ /* 0x000fce00078e02ff */
.L_x_41:
[----:B------:R-:W-:Y:S05]  /*55e0*/  BSYNC B1 ;  /* 0x0000000000017941 */ /* 0x000fea0003800000 */
.L_x_40:
[----:B-1----:R-:W2:Y:S01]  /*55f0*/  LDL.LU R3, [R1+0x14] ;  /* 0x0000140001037983 */ /* 0x002ea20000300800 */
[C---:B------:R-:W-:Y:S01]  /*5600*/  ISETP.LT.OR P2, PT, R0.reuse, 0x9, !P0 ;  /* 0x000000090000780c */ /* 0x040fe20004741670 */
[----:B------:R-:W-:Y:S01]  /*5610*/  BSSY B1, `(.L_x_42) ;  /* 0x000000b000017945 */ /* 0x000fe20003800000 */
[C---:B------:R-:W-:Y:S02]  /*5620*/  ISETP.LT.OR P4, PT, R0.reuse, 0x11, !P1 ;  /* 0x000000110000780c */ /* 0x040fe40004f81670 */
[C---:B------:R-:W-:Y:S02]  /*5630*/  ISETP.LT.OR P5, PT, R0.reuse, 0x12, !P1 ;  /* 0x000000120000780c */ /* 0x040fe40004fa1670 */
[----:B------:R-:W-:Y:S01]  /*5640*/  ISETP.LT.OR P6, PT, R0, 0x11, !P0 ;  /* 0x000000110000780c */ /* 0x000fe200047c1670 */
[----:B--2---:R-:W-:-:S05]  /*5650*/  @!P3 IMAD R3, R3, R17, R2 ;  /* 0x000000110303b224 */ /* 0x004fca00078e0202 */
[----:B------:R1:W-:Y:S01]  /*5660*/  @!P3 STG.E.U8 desc[UR36][R4.64+0x9], R3 ;  /* 0x000009030400b986 */ /* 0x0003e2000c101124 */
[----:B------:R-:W-:Y:S01]  /*5670*/  ISETP.LT.OR P3, PT, R0, 0xa, !P0 ;  /* 0x0000000a0000780c */ /* 0x000fe20004761670 */
[----:B------:R-:W-:-:S12]  /*5680*/  @P2 BRA `(.L_x_43) ;  /* 0x00000000000c2947 */ /* 0x000fd80003800000 */
[----:B------:R-:W2:Y:S02]  /*5690*/  LDG.E.U8 R16, desc[UR36][R12.64+0x8] ;  /* 0x000008240c107981 */ /* 0x000ea4000c1e1100 */
[----:B--2---:R-:W-:-:S05]  /*56a0*/  PRMT R2, R16, 0x8880, RZ ;  /* 0x0000888010027816 */ /* 0x004fca00000000ff */
[----:B------:R-:W-:-:S07]  /*56b0*/  IMAD R2, R2, R18, RZ ;  /* 0x0000001202027224 */ /* 0x000fce00078e02ff */
.L_x_43:
[----:B------:R-:W-:Y:S05]  /*56c0*/  BSYNC B1 ;  /* 0x0000000000017941 */ /* 0x000fea0003800000 */
.L_x_42:
[----:B-1----:R-:W2:Y:S01]  /*56d0*/  LDL.LU R3, [R1+0x18] ;  /* 0x0000180001037983 */ /* 0x002ea20000300800 */
[----:B------:R-:W-:Y:S01]  /*56e0*/  BSSY B1, `(.L_x_44) ;  /* 0x0000007000017945 */ /* 0x000fe20003800000 */
[----:B--2---:R-:W-:-:S05]  /*56f0*/  @!P2 IMAD R3, R3, R17, R2 ;  /* 0x000000110303a224 */ /* 0x004fca00078e0202 */
[----:B------:R1:W-:Y:S01]  /*5700*/  @!P2 STG.E.U8 desc[UR36][R10.64+0x8], R3 ;  /* 0x000008030a00a986 */ /* 0x0003e2000c101124 */
[----:B------:R-:W-:Y:S05]  /*5710*/  @P3 BRA `(.L_x_45) ;  /* 0x00000000000c3947 */ /* 0x000fea0003800000 */
[----:B------:R-:W2:Y:S02]  /*5720*/  LDG.E.U8 R16, desc[UR36][R12.64+0x9] ;  /* 0x000009240c107981 */ /* 0x000ea4000c1e1100 */
[----:B--2---:R-:W-:-:S05]  /*5730*/  PRMT R2, R16, 0x8880, RZ ;  /* 0x0000888010027816 */ /* 0x004fca00000000ff */
[----:B------:R-:W-:-:S07]  /*5740*/  IMAD R2, R2, R18, RZ ;  /* 0x0000001202027224 */ /* 0x000fce00078e02ff */
.L_x_45:
[----:B------:R-:W-:Y:S05]  /*5750*/  BSYNC B1 ;  /* 0x0000000000017941 */ /* 0x000fea0003800000 */
.L_x_44:
        /* <DEDUP_REMOVED lines=8> */
.L_x_47:
[----:B------:R-:W-:Y:S05]  /*57e0*/  BSYNC B1 ;  /* 0x0000000000017941 */ /* 0x000fea0003800000 */
.L_x_46:
        /* <DEDUP_REMOVED lines=8> */
.L_x_49:
[----:B------:R-:W-:Y:S05]  /*5870*/  BSYNC B1 ;  /* 0x0000000000017941 */ /* 0x000fea0003800000 */
.L_x_48:
        /* <DEDUP_REMOVED lines=8> */
.L_x_51:
[----:B------:R-:W-:Y:S05]  /*5900*/  BSYNC B1 ;  /* 0x0000000000017941 */ /* 0x000fea0003800000 */
.L_x_50:
        /* <DEDUP_REMOVED lines=13> */
.L_x_53:
[----:B------:R-:W-:Y:S05]  /*59e0*/  BSYNC B1 ;  /* 0x0000000000017941 */ /* 0x000fea0003800000 */
.L_x_52:
        /* <DEDUP_REMOVED lines=8> */
.L_x_55:
[----:B------:R-:W-:Y:S05]  /*5a70*/  BSYNC B1 ;  /* 0x0000000000017941 */ /* 0x000fea0003800000 */
.L_x_54:
        /* <DEDUP_REMOVED lines=8> */
.L_x_57:
[----:B------:R-:W-:Y:S05]  /*5b00*/  BSYNC B1 ;  /* 0x0000000000017941 */ /* 0x000fea0003800000 */
.L_x_56:
        /* <DEDUP_REMOVED lines=8> */
.L_x_59:
[----:B------:R-:W-:Y:S05]  /*5b90*/  BSYNC B1 ;  /* 0x0000000000017941 */ /* 0x000fea0003800000 */
.L_x_58:
        /* <DEDUP_REMOVED lines=8> */
.L_x_61:
[----:B------:R-:W-:Y:S05]  /*5c20*/  BSYNC B1 ;  /* 0x0000000000017941 */ /* 0x000fea0003800000 */
.L_x_60:
        /* <DEDUP_REMOVED lines=13> */
.L_x_63:
[----:B------:R-:W-:Y:S05]  /*5d00*/  BSYNC B1 ;  /* 0x0000000000017941 */ /* 0x000fea0003800000 */
.L_x_62:
        /* <DEDUP_REMOVED lines=8> */
.L_x_65:
[----:B------:R-:W-:Y:S05]  /*5d90*/  BSYNC B1 ;  /* 0x0000000000017941 */ /* 0x000fea0003800000 */
.L_x_64:
        /* <DEDUP_REMOVED lines=8> */
.L_x_67:
[----:B------:R-:W-:Y:S05]  /*5e20*/  BSYNC B1 ;  /* 0x0000000000017941 */ /* 0x000fea0003800000 */
.L_x_66:
        /* <DEDUP_REMOVED lines=8> */
.L_x_69:
[----:B------:R-:W-:Y:S05]  /*5eb0*/  BSYNC B1 ;  /* 0x0000000000017941 */ /* 0x000fea0003800000 */
.L_x_68:
        /* <DEDUP_REMOVED lines=8> */
.L_x_71:
[----:B------:R-:W-:Y:S05]  /*5f40*/  BSYNC B1 ;  /* 0x0000000000017941 */ /* 0x000fea0003800000 */
.L_x_70:
        /* <DEDUP_REMOVED lines=13> */
.L_x_73:
[----:B------:R-:W-:Y:S05]  /*6020*/  BSYNC B1 ;  /* 0x0000000000017941 */ /* 0x000fea0003800000 */
.L_x_72:
        /* <DEDUP_REMOVED lines=8> */
.L_x_75:
[----:B------:R-:W-:Y:S05]  /*60b0*/  BSYNC B1 ;  /* 0x0000000000017941 */ /* 0x000fea0003800000 */
.L_x_74:
        /* <DEDUP_REMOVED lines=8> */
.L_x_77:
[----:B------:R-:W-:Y:S05]  /*6140*/  BSYNC B1 ;  /* 0x0000000000017941 */ /* 0x000fea0003800000 */
.L_x_76:
        /* <DEDUP_REMOVED lines=8> */
.L_x_79:
[----:B------:R-:W-:Y:S05]  /*61d0*/  BSYNC B1 ;  /* 0x0000000000017941 */ /* 0x000fea0003800000 */
.L_x_78:
        /* <DEDUP_REMOVED lines=8> */
.L_x_81:
[----:B------:R-:W-:Y:S05]  /*6260*/  BSYNC B1 ;  /* 0x0000000000017941 */ /* 0x000fea0003800000 */
.L_x_80:
        /* <DEDUP_REMOVED lines=13> */
.L_x_83:
[----:B------:R-:W-:Y:S05]  /*6340*/  BSYNC B1 ;  /* 0x0000000000017941 */ /* 0x000fea0003800000 */
.L_x_82:
        /* <DEDUP_REMOVED lines=8> */
.L_x_85:
[----:B------:R-:W-:Y:S05]  /*63d0*/  BSYNC B1 ;  /* 0x0000000000017941 */ /* 0x000fea0003800000 */
.L_x_84:
        /* <DEDUP_REMOVED lines=8> */
.L_x_87:
[----:B------:R-:W-:Y:S05]  /*6460*/  BSYNC B1 ;  /* 0x0000000000017941 */ /* 0x000fea0003800000 */
.L_x_86:
        /* <DEDUP_REMOVED lines=8> */
.L_x_89:
[----:B------:R-:W-:Y:S05]  /*64f0*/  BSYNC B1 ;  /* 0x0000000000017941 */ /* 0x000fea0003800000 */
.L_x_88:
        /* <DEDUP_REMOVED lines=8> */
.L_x_91:
[----:B------:R-:W-:Y:S05]  /*6580*/  BSYNC B1 ;  /* 0x0000000000017941 */ /* 0x000fea0003800000 */
.L_x_90:
        /* <DEDUP_REMOVED lines=13> */
.L_x_93:
[----:B------:R-:W-:Y:S05]  /*6660*/  BSYNC B1 ;  /* 0x0000000000017941 */ /* 0x000fea0003800000 */
.L_x_92:
        /* <DEDUP_REMOVED lines=8> */
.L_x_95:
[----:B------:R-:W-:Y:S05]  /*66f0*/  BSYNC B1 ;  /* 0x0000000000017941 */ /* 0x000fea0003800000 */
.L_x_94:
        /* <DEDUP_REMOVED lines=8> */
.L_x_97:
[----:B------:R-:W-:Y:S05]  /*6780*/  BSYNC B1 ;  /* 0x0000000000017941 */ /* 0x000fea0003800000 */
.L_x_96:
        /* <DEDUP_REMOVED lines=8> */
.L_x_99:
[----:B------:R-:W-:Y:S05]  /*6810*/  BSYNC B1 ;  /* 0x0000000000017941 */ /* 0x000fea0003800000 */
.L_x_98:
        /* <DEDUP_REMOVED lines=8> */
.L_x_101:
[----:B------:R-:W-:Y:S05]  /*68a0*/  BSYNC B1 ;  /* 0x0000000000017941 */ /* 0x000fea0003800000 */
.L_x_100:
        /* <DEDUP_REMOVED lines=13> */
.L_x_103:
[----:B------:R-:W-:Y:S05]  /*6980*/  BSYNC B1 ;  /* 0x0000000000017941 */ /* 0x000fea0003800000 */
.L_x_102:
        /* <DEDUP_REMOVED lines=8> */
.L_x_105:
[----:B------:R-:W-:Y:S05]  /*6a10*/  BSYNC B1 ;  /* 0x0000000000017941 */ /* 0x000fea0003800000 */
.L_x_104:
        /* <DEDUP_REMOVED lines=8> */
.L_x_107:
[----:B------:R-:W-:Y:S05]  /*6aa0*/  BSYNC B1 ;  /* 0x0000000000017941 */ /* 0x000fea0003800000 */
.L_x_106:
        /* <DEDUP_REMOVED lines=8> */
.L_x_109:
[----:B------:R-:W-:Y:S05]  /*6b30*/  BSYNC B1 ;  /* 0x0000000000017941 */ /* 0x000fea0003800000 */
.L_x_108:
        /* <DEDUP_REMOVED lines=8> */
.L_x_111:
[----:B------:R-:W-:Y:S05]  /*6bc0*/  BSYNC B1 ;  /* 0x0000000000017941 */ /* 0x000fea0003800000 */
.L_x_110:
        /* <DEDUP_REMOVED lines=13> */
.L_x_113:
[----:B------:R-:W-:Y:S05]  /*6ca0*/  BSYNC B1 ;  /* 0x0000000000017941 */ /* 0x000fea0003800000 */
.L_x_112:
        /* <DEDUP_REMOVED lines=8> */
.L_x_115:
[----:B------:R-:W-:Y:S05]  /*6d30*/  BSYNC B1 ;  /* 0x0000000000017941 */ /* 0x000fea0003800000 */
.L_x_114:
        /* <DEDUP_REMOVED lines=8> */
.L_x_117:
[----:B------:R-:W-:Y:S05]  /*6dc0*/  BSYNC B1 ;  /* 0x0000000000017941 */ /* 0x000fea0003800000 */
.L_x_116:
        /* <DEDUP_REMOVED lines=8> */
.L_x_119:
[----:B------:R-:W-:Y:S05]  /*6e50*/  BSYNC B1 ;  /* 0x0000000000017941 */ /* 0x000fea0003800000 */
.L_x_118:
        /* <DEDUP_REMOVED lines=8> */
.L_x_121:
[----:B------:R-:W-:Y:S05]  /*6ee0*/  BSYNC B1 ;  /* 0x0000000000017941 */ /* 0x000fea0003800000 */
.L_x_120:
        /* <DEDUP_REMOVED lines=13> */
.L_x_123:
[----:B------:R-:W-:Y:S05]  /*6fc0*/  BSYNC B1 ;  /* 0x0000000000017941 */ /* 0x000fea0003800000 */
.L_x_122:
        /* <DEDUP_REMOVED lines=8> */
.L_x_125:
[----:B------:R-:W-:Y:S05]  /*7050*/  BSYNC B1 ;  /* 0x0000000000017941 */ /* 0x000fea0003800000 */
.L_x_124:
        /* <DEDUP_REMOVED lines=8> */
.L_x_127:
[----:B------:R-:W-:Y:S05]  /*70e0*/  BSYNC B1 ;  /* 0x0000000000017941 */ /* 0x000fea0003800000 */
.L_x_126:
        /* <DEDUP_REMOVED lines=8> */
.L_x_129:
[----:B------:R-:W-:Y:S05]  /*7170*/  BSYNC B1 ;  /* 0x0000000000017941 */ /* 0x000fea0003800000 */
.L_x_128:
        /* <DEDUP_REMOVED lines=8> */
.L_x_131:
[----:B------:R-:W-:Y:S05]  /*7200*/  BSYNC B1 ;  /* 0x0000000000017941 */ /* 0x000fea0003800000 */
.L_x_130:
        /* <DEDUP_REMOVED lines=10> */
[----:B------:R-:W1:Y:S02]  /*72b0*/  LDG.E.U8 R16, desc[UR36][R12.64+0x61] ;  /* 0x000061240c107981 */ /* 0x000e64000c1e1100 */
[----:B-1----:R-:W-:-:S05]  /*72c0*/  PRMT R3, R16, 0x8880, RZ ;  /* 0x0000888010037816 */ /* 0x002fca00000000ff */
[----:B------:R-:W-:-:S07]  /*72d0*/  IMAD R2, R3, R18, RZ ;  /* 0x0000001203027224 */ /* 0x000fce00078e02ff */
.L_x_133:
[----:B------:R-:W-:Y:S05]  /*72e0*/  BSYNC B1 ;  /* 0x0000000000017941 */ /* 0x000fea0003800000 */
.L_x_132:
[----:B-1----:R-:W2:Y:S01]  /*72f0*/  LDL.LU R3, [R1+0xcc] ;  /* 0x0000cc0001037983 */ /* 0x002ea20000300800 */
[----:B------:R-:W-:Y:S01]  /*7300*/  BSSY B1, `(.L_x_134) ;  /* 0x0000007000017945 */ /* 0x000fe20003800000 */
[----:B--2---:R-:W-:-:S05]  /*7310*/  @!P4 IMAD R3, R3, R17, R2 ;  /* 0x000000110303c224 */ /* 0x004fca00078e0202 */
[----:B------:R1:W-:Y:S01]  /*7320*/  @!P4 STG.E.U8 desc[UR36][R10.64+0x61], R3 ;  /* 0x000061030a00c986 */ /* 0x0003e2000c101124 */
[----:B------:R-:W-:Y:S05]  /*7330*/  @P3 BRA `(.L_x_135) ;  /* 0x00000000000c3947 */ /* 0x000fea0003800000 */
[----:B------:R-:W1:Y:S02]  /*7340*/  LDG.E.U8 R16, desc[UR36][R14.64+0x68] ;  /* 0x000068240e107981 */ /* 0x000e64000c1e1100 */
[----:B-1----:R-:W-:-:S05]  /*7350*/  PRMT R3, R16, 0x8880, RZ ;  /* 0x0000888010037816 */ /* 0x002fca00000000ff */
[----:B------:R-:W-:-:S07]  /*7360*/  IMAD R2, R3, R18, RZ ;  /* 0x0000001203027224 */ /* 0x000fce00078e02ff */
.L_x_135:
[----:B------:R-:W-:Y:S05]  /*7370*/  BSYNC B1 ;  /* 0x0000000000017941 */ /* 0x000fea0003800000 */
.L_x_134:
        /* <DEDUP_REMOVED lines=8> */
.L_x_137:
[----:B------:R-:W-:Y:S05]  /*7400*/  BSYNC B1 ;  /* 0x0000000000017941 */ /* 0x000fea0003800000 */
.L_x_136:
        /* <DEDUP_REMOVED lines=8> */
.L_x_139:
[----:B------:R-:W-:Y:S05]  /*7490*/  BSYNC B1 ;  /* 0x0000000000017941 */ /* 0x000fea0003800000 */
.L_x_138:
        /* <DEDUP_REMOVED lines=8> */
.L_x_141:
[----:B------:R-:W-:Y:S05]  /*7520*/  BSYNC B1 ;  /* 0x0000000000017941 */ /* 0x000fea0003800000 */
.L_x_140:
        /* <DEDUP_REMOVED lines=13> */
.L_x_143:
[----:B------:R-:W-:Y:S05]  /*7600*/  BSYNC B1 ;  /* 0x0000000000017941 */ /* 0x000fea0003800000 */
.L_x_142:
        /* <DEDUP_REMOVED lines=8> */
.L_x_145:
[----:B------:R-:W-:Y:S05]  /*7690*/  BSYNC B1 ;  /* 0x0000000000017941 */ /* 0x000fea0003800000 */
.L_x_144:
        /* <DEDUP_REMOVED lines=8> */
.L_x_147:
[----:B------:R-:W-:Y:S05]  /*7720*/  BSYNC B1 ;  /* 0x0000000000017941 */ /* 0x000fea0003800000 */
.L_x_146:
        /* <DEDUP_REMOVED lines=8> */
.L_x_149:
[----:B------:R-:W-:Y:S05]  /*77b0*/  BSYNC B1 ;  /* 0x0000000000017941 */ /* 0x000fea0003800000 */
.L_x_148:
        /* <DEDUP_REMOVED lines=8> */
.L_x_151:
[----:B------:R-:W-:Y:S05]  /*7840*/  BSYNC B1 ;  /* 0x0000000000017941 */ /* 0x000fea0003800000 */
.L_x_150:
        /* <DEDUP_REMOVED lines=13> */
.L_x_153:
[----:B------:R-:W-:Y:S05]  /*7920*/  BSYNC B1 ;  /* 0x0000000000017941 */ /* 0x000fea0003800000 */
.L_x_152:
        /* <DEDUP_REMOVED lines=8> */
.L_x_155:
[----:B------:R-:W-:Y:S05]  /*79b0*/  BSYNC B1 ;  /* 0x0000000000017941 */ /* 0x000fea0003800000 */
.L_x_154:
        /* <DEDUP_REMOVED lines=8> */
.L_x_157:
[----:B------:R-:W-:Y:S05]  /*7a40*/  BSYNC B1 ;  /* 0x0000000000017941 */ /* 0x000fea0003800000 */
.L_x_156:
        /* <DEDUP_REMOVED lines=8> */
.L_x_159:
[----:B------:R-:W-:Y:S05]  /*7ad0*/  BSYNC B1 ;  /* 0x0000000000017941 */ /* 0x000fea0003800000 */
.L_x_158:
        /* <DEDUP_REMOVED lines=8> */
.L_x_161:
[----:B------:R-:W-:Y:S05]  /*7b60*/  BSYNC B1 ;  /* 0x0000000000017941 */ /* 0x000fea0003800000 */
.L_x_160:
        /* <DEDUP_REMOVED lines=13> */
.L_x_163:
[----:B------:R-:W-:Y:S05]  /*7c40*/  BSYNC B1 ;  /* 0x0000000000017941 */ /* 0x000fea0003800000 */
.L_x_162:
        /* <DEDUP_REMOVED lines=8> */
.L_x_165:
[----:B------:R-:W-:Y:S05]  /*7cd0*/  BSYNC B1 ;  /* 0x0000000000017941 */ /* 0x000fea0003800000 */
.L_x_164:
        /* <DEDUP_REMOVED lines=8> */
.L_x_167:
[----:B------:R-:W-:Y:S05]  /*7d60*/  BSYNC B1 ;  /* 0x0000000000017941 */ /* 0x000fea0003800000 */
.L_x_166:
        /* <DEDUP_REMOVED lines=8> */
.L_x_169:
[----:B------:R-:W-:Y:S05]  /*7df0*/  BSYNC B1 ;  /* 0x0000000000017941 */ /* 0x000fea0003800000 */
.L_x_168:
        /* <DEDUP_REMOVED lines=8> */
.L_x_171:
[----:B------:R-:W-:Y:S05]  /*7e80*/  BSYNC B1 ;  /* 0x0000000000017941 */ /* 0x000fea0003800000 */
.L_x_170:
        /* <DEDUP_REMOVED lines=13> */
.L_x_173:
[----:B------:R-:W-:Y:S05]  /*7f60*/  BSYNC B1 ;  /* 0x0000000000017941 */ /* 0x000fea0003800000 */
.L_x_172:
        /* <DEDUP_REMOVED lines=8> */
.L_x_175:
[----:B------:R-:W-:Y:S05]  /*7ff0*/  BSYNC B1 ;  /* 0x0000000000017941 */ /* 0x000fea0003800000 */
.L_x_174:
        /* <DEDUP_REMOVED lines=8> */
.L_x_177:
[----:B------:R-:W-:Y:S05]  /*8080*/  BSYNC B1 ;  /* 0x0000000000017941 */ /* 0x000fea0003800000 */
.L_x_176:
        /* <DEDUP_REMOVED lines=8> */
.L_x_179:
[----:B------:R-:W-:Y:S05]  /*8110*/  BSYNC B1 ;  /* 0x0000000000017941 */ /* 0x000fea0003800000 */
.L_x_178:
        /* <DEDUP_REMOVED lines=8> */
.L_x_181:
[----:B------:R-:W-:Y:S05]  /*81a0*/  BSYNC B1 ;  /* 0x0000000000017941 */ /* 0x000fea0003800000 */
.L_x_180:
        /* <DEDUP_REMOVED lines=13> */
.L_x_183:
[----:B------:R-:W-:Y:S05]  /*8280*/  BSYNC B1 ;  /* 0x0000000000017941 */ /* 0x000fea0003800000 */
.L_x_182:
        /* <DEDUP_REMOVED lines=8> */
.L_x_185:
[----:B------:R-:W-:Y:S05]  /*8310*/  BSYNC B1 ;  /* 0x0000000000017941 */ /* 0x000fea0003800000 */
.L_x_184:
        /* <DEDUP_REMOVED lines=8> */
.L_x_187:
[----:B------:R-:W-:Y:S05]  /*83a0*/  BSYNC B1 ;  /* 0x0000000000017941 */ /* 0x000fea0003800000 */
.L_x_186:
        /* <DEDUP_REMOVED lines=8> */
.L_x_189:
[----:B------:R-:W-:Y:S05]  /*8430*/  BSYNC B1 ;  /* 0x0000000000017941 */ /* 0x000fea0003800000 */
.L_x_188:
        /* <DEDUP_REMOVED lines=8> */
.L_x_191:
[----:B------:R-:W-:Y:S05]  /*84c0*/  BSYNC B1 ;  /* 0x0000000000017941 */ /* 0x000fea0003800000 */
.L_x_190:
        /* <DEDUP_REMOVED lines=13> */
.L_x_193:
[----:B------:R-:W-:Y:S05]  /*85a0*/  BSYNC B1 ;  /* 0x0000000000017941 */ /* 0x000fea0003800000 */
.L_x_192:
        /* <DEDUP_REMOVED lines=8> */
.L_x_195:
[----:B------:R-:W-:Y:S05]  /*8630*/  BSYNC B1 ;  /* 0x0000000000017941 */ /* 0x000fea0003800000 */
.L_x_194:
        /* <DEDUP_REMOVED lines=8> */
.L_x_197:
[----:B------:R-:W-:Y:S05]  /*86c0*/  BSYNC B1 ;  /* 0x0000000000017941 */ /* 0x000fea0003800000 */
.L_x_196:
        /* <DEDUP_REMOVED lines=8> */
.L_x_199:
[----:B------:R-:W-:Y:S05]  /*8750*/  BSYNC B1 ;  /* 0x0000000000017941 */ /* 0x000fea0003800000 */
.L_x_198:
        /* <DEDUP_REMOVED lines=8> */
.L_x_201:
[----:B------:R-:W-:Y:S05]  /*87e0*/  BSYNC B1 ;  /* 0x0000000000017941 */ /* 0x000fea0003800000 */
.L_x_200:
        /* <DEDUP_REMOVED lines=13> */
.L_x_203:
[----:B------:R-:W-:Y:S05]  /*88c0*/  BSYNC B1 ;  /* 0x0000000000017941 */ /* 0x000fea0003800000 */
.L_x_202:
        /* <DEDUP_REMOVED lines=8> */
.L_x_205:
[----:B------:R-:W-:Y:S05]  /*8950*/  BSYNC B1 ;  /* 0x0000000000017941 */ /* 0x000fea0003800000 */
.L_x_204:
        /* <DEDUP_REMOVED lines=8> */
.L_x_207:
[----:B------:R-:W-:Y:S05]  /*89e0*/  BSYNC B1 ;  /* 0x0000000000017941 */ /* 0x000fea0003800000 */
.L_x_206:
        /* <DEDUP_REMOVED lines=8> */
.L_x_209:
[----:B------:R-:W-:Y:S05]  /*8a70*/  BSYNC B1 ;  /* 0x0000000000017941 */ /* 0x000fea0003800000 */
.L_x_208:
        /* <DEDUP_REMOVED lines=8> */
.L_x_211:
[----:B------:R-:W-:Y:S05]  /*8b00*/  BSYNC B1 ;  /* 0x0000000000017941 */ /* 0x000fea0003800000 */
.L_x_210:
        /* <DEDUP_REMOVED lines=13> */
.L_x_213:
[----:B------:R-:W-:Y:S05]  /*8be0*/  BSYNC B1 ;  /* 0x0000000000017941 */ /* 0x000fea0003800000 */
.L_x_212:
        /* <DEDUP_REMOVED lines=8> */
.L_x_215:
[----:B------:R-:W-:Y:S05]  /*8c70*/  BSYNC B1 ;  /* 0x0000000000017941 */ /* 0x000fea0003800000 */
.L_x_214:
        /* <DEDUP_REMOVED lines=8> */
.L_x_217:
[----:B------:R-:W-:Y:S05]  /*8d00*/  BSYNC B1 ;  /* 0x0000000000017941 */ /* 0x000fea0003800000 */
.L_x_216:
        /* <DEDUP_REMOVED lines=8> */
.L_x_219:
[----:B------:R-:W-:Y:S05]  /*8d90*/  BSYNC B1 ;  /* 0x0000000000017941 */ /* 0x000fea0003800000 */
.L_x_218:
        /* <DEDUP_REMOVED lines=8> */
.L_x_221:
[----:B------:R-:W-:Y:S05]  /*8e20*/  BSYNC B1 ;  /* 0x0000000000017941 */ /* 0x000fea0003800000 */
.L_x_220:
        /* <DEDUP_REMOVED lines=13> */
.L_x_223:
[----:B------:R-:W-:Y:S05]  /*8f00*/  BSYNC B1 ;  /* 0x0000000000017941 */ /* 0x000fea0003800000 */
.L_x_222:
        /* <DEDUP_REMOVED lines=8> */
.L_x_225:
[----:B------:R-:W-:Y:S05]  /*8f90*/  BSYNC B1 ;  /* 0x0000000000017941 */ /* 0x000fea0003800000 */
.L_x_224:
        /* <DEDUP_REMOVED lines=8> */
.L_x_227:
[----:B------:R-:W-:Y:S05]  /*9020*/  BSYNC B1 ;  /* 0x0000000000017941 */ /* 0x000fea0003800000 */
.L_x_226:
        /* <DEDUP_REMOVED lines=8> */
.L_x_229:
[----:B------:R-:W-:Y:S05]  /*90b0*/  BSYNC B1 ;  /* 0x0000000000017941 */ /* 0x000fea0003800000 */
.L_x_228:
        /* <DEDUP_REMOVED lines=8> */
.L_x_231:
[----:B------:R-:W-:Y:S05]  /*9140*/  BSYNC B1 ;  /* 0x0000000000017941 */ /* 0x000fea0003800000 */
.L_x_230:
        /* <DEDUP_REMOVED lines=13> */
.L_x_233:
[----:B------:R-:W-:Y:S05]  /*9220*/  BSYNC B1 ;  /* 0x0000000000017941 */ /* 0x000fea0003800000 */
.L_x_232:
        /* <DEDUP_REMOVED lines=8> */
.L_x_235:
[----:B------:R-:W-:Y:S05]  /*92b0*/  BSYNC B1 ;  /* 0x0000000000017941 */ /* 0x000fea0003800000 */
.L_x_234:
        /* <DEDUP_REMOVED lines=8> */
.L_x_237:
[----:B------:R-:W-:Y:S05]  /*9340*/  BSYNC B1 ;  /* 0x0000000000017941 */ /* 0x000fea0003800000 */
.L_x_236:
        /* <DEDUP_REMOVED lines=8> */
.L_x_239:
[----:B------:R-:W-:Y:S05]  /*93d0*/  BSYNC B1 ;  /* 0x0000000000017941 */ /* 0x000fea0003800000 */
.L_x_238:
        /* <DEDUP_REMOVED lines=8> */
.L_x_241:
[----:B------:R-:W-:Y:S05]  /*9460*/  BSYNC B1 ;  /* 0x0000000000017941 */ /* 0x000fea0003800000 */
.L_x_240:
        /* <DEDUP_REMOVED lines=13> */
.L_x_243:
[----:B------:R-:W-:Y:S05]  /*9540*/  BSYNC B1 ;  /* 0x0000000000017941 */ /* 0x000fea0003800000 */
.L_x_242:
        /* <DEDUP_REMOVED lines=8> */
.L_x_245:
[----:B------:R-:W-:Y:S05]  /*95d0*/  BSYNC B1 ;  /* 0x0000000000017941 */ /* 0x000fea0003800000 */
.L_x_244:
        /* <DEDUP_REMOVED lines=8> */
.L_x_247:
[----:B------:R-:W-:Y:S05]  /*9660*/  BSYNC B1 ;  /* 0x0000000000017941 */ /* 0x000fea0003800000 */
.L_x_246:
        /* <DEDUP_REMOVED lines=8> */
.L_x_249:
[----:B------:R-:W-:Y:S05]  /*96f0*/  BSYNC B1 ;  /* 0x0000000000017941 */ /* 0x000fea0003800000 */
.L_x_248:
        /* <DEDUP_REMOVED lines=8> */
.L_x_251:
[----:B------:R-:W-:Y:S05]  /*9780*/  BSYNC B1 ;  /* 0x0000000000017941 */ /* 0x000fea0003800000 */
.L_x_250:
        /* <DEDUP_REMOVED lines=13> */
.L_x_253:
[----:B------:R-:W-:Y:S05]  /*9860*/  BSYNC B1 ;  /* 0x0000000000017941 */ /* 0x000fea0003800000 */
.L_x_252:
        /* <DEDUP_REMOVED lines=8> */
.L_x_255:
[----:B------:R-:W-:Y:S05]  /*98f0*/  BSYNC B1 ;  /* 0x0000000000017941 */ /* 0x000fea0003800000 */
.L_x_254:
        /* <DEDUP_REMOVED lines=8> */
.L_x_257:
[----:B------:R-:W-:Y:S05]  /*9980*/  BSYNC B1 ;  /* 0x0000000000017941 */ /* 0x000fea0003800000 */
.L_x_256:
        /* <DEDUP_REMOVED lines=8> */
.L_x_259:
[----:B------:R-:W-:Y:S05]  /*9a10*/  BSYNC B1 ;  /* 0x0000000000017941 */ /* 0x000fea0003800000 */
.L_x_258:
        /* <DEDUP_REMOVED lines=8> */
.L_x_261:
[----:B------:R-:W-:Y:S05]  /*9aa0*/  BSYNC B1 ;  /* 0x0000000000017941 */ /* 0x000fea0003800000 */
.L_x_260:
        /* <DEDUP_REMOVED lines=13> */
.L_x_263:
[----:B------:R-:W-:Y:S05]  /*9b80*/  BSYNC B1 ;  /* 0x0000000000017941 */ /* 0x000fea0003800000 */
.L_x_262:
        /* <DEDUP_REMOVED lines=8> */
.L_x_265:
[----:B------:R-:W-:Y:S05]  /*9c10*/  BSYNC B1 ;  /* 0x0000000000017941 */ /* 0x000fea0003800000 */
.L_x_264:
        /* <DEDUP_REMOVED lines=8> */
.L_x_267:
[----:B------:R-:W-:Y:S05]  /*9ca0*/  BSYNC B1 ;  /* 0x0000000000017941 */ /* 0x000fea0003800000 */
.L_x_266:
        /* <DEDUP_REMOVED lines=8> */
.L_x_269:
[----:B------:R-:W-:Y:S05]  /*9d30*/  BSYNC B1 ;  /* 0x0000000000017941 */ /* 0x000fea0003800000 */
.L_x_268:
        /* <DEDUP_REMOVED lines=8> */
.L_x_271:
[----:B------:R-:W-:Y:S05]  /*9dc0*/  BSYNC B1 ;  /* 0x0000000000017941 */ /* 0x000fea0003800000 */
.L_x_270:
[----:B-1----:R-:W2:Y:S01]  /*9dd0*/  LDL.LU R3, [R1+0x1e0] ;  /* 0x0001e00001037983 */ /* 0x002ea20000300800 */
[C---:B------:R-:W-:Y:S01]  /*9de0*/  ISETP.LT.OR P2, PT, R0.reuse, 0xf2, !P1 ;  /* 0x000000f20000780c */ /* 0x040fe20004f41670 */
[----:B------:R-:W-:Y:S01]  /*9df0*/  BSSY B1, `(.L_x_272) ;  /* 0x000000c000017945 */ /* 0x000fe20003800000 */
[----:B------:R-:W-:Y:S02]  /*9e00*/  ISETP.LT.OR P6, PT, R0, 0xf9, !P1 ;  /* 0x000000f90000780c */ /* 0x000fe40004fc1670 */
[----:B------:R-:W-:Y:S02]  /*9e10*/  IADD3 R161, P3, R158, 0x80, RZ ;  /* 0x000000809ea17810 */ /* 0x000fe40007f7e0ff */
        /* <DEDUP_REMOVED lines=9> */
.L_x_273:
[----:B------:R-:W-:Y:S05]  /*9eb0*/  BSYNC B1 ;  /* 0x0000000000017941 */ /* 0x000fea0003800000 */
.L_x_272:
        /* <DEDUP_REMOVED lines=8> */
.L_x_275:
[----:B------:R-:W-:Y:S05]  /*9f40*/  BSYNC B1 ;  /* 0x0000000000017941 */ /* 0x000fea0003800000 */
.L_x_274:
        /* <DEDUP_REMOVED lines=8> */
.L_x_277:
[----:B------:R-:W-:Y:S05]  /*9fd0*/  BSYNC B1 ;  /* 0x0000000000017941 */ /* 0x000fea0003800000 */
.L_x_276:
        /* <DEDUP_REMOVED lines=8> */
.L_x_279:
[----:B------:R-:W-:Y:S05]  /*a060*/  BSYNC B1 ;  /* 0x0000000000017941 */ /* 0x000fea0003800000 */
.L_x_278:
[----:B-1----:R-:W2:Y:S01]  /*a070*/  LDL.LU R3, [R1+0x1f0] ;  /* 0x0001f00001037983 */ /* 0x002ea20000300800 */
[----:B------:R-:W-:Y:S01]  /*a080*/  BSSY B1, `(.L_x_280) ;  /* 0x0000008000017945 */ /* 0x000fe20003800000 */
[----:B------:R-:W-:-:S04]  /*a090*/  IMAD.WIDE.U32 R158, R161, R20, R156 ;  /* 0x00000014a19e7225 */ /* 0x000fc800078e009c */
[----:B--2---:R-:W-:-:S05]  /*a0a0*/  @!P6 IMAD R3, R3, R17, R2 ;  /* 0x000000110303e224 */ /* 0x004fca00078e0202 */
[----:B------:R1:W-:Y:S01]  /*a0b0*/  @!P6 STG.E.U8 desc[UR36][R4.64+0xf8], R3 ;  /* 0x0000f8030400e986 */ /* 0x0003e2000c101124 */
[----:B------:R-:W-:Y:S05]  /*a0c0*/  @P1 BRA `(.L_x_281) ;  /* 0x00000000000c1947 */ /* 0x000fea0003800000 */
[----:B------:R-:W1:Y:S02]  /*a0d0*/  LDG.E.U8 R16, desc[UR36][R14.64+0xf9] ;  /* 0x0000f9240e107981 */ /* 0x000e64000c1e1100 */
[----:B-1----:R-:W-:-:S05]  /*a0e0*/  PRMT R3, R16, 0x8880, RZ ;  /* 0x0000888010037816 */ /* 0x002fca00000000ff */
[----:B------:R-:W-:-:S07]  /*a0f0*/  IMAD R2, R3, R18, RZ ;  /* 0x0000001203027224 */ /* 0x000fce00078e02ff */
.L_x_281:
[----:B------:R-:W-:Y:S05]  /*a100*/  BSYNC B1 ;  /* 0x0000000000017941 */ /* 0x000fea0003800000 */
.L_x_280:
[----:B-1----:R-:W2:Y:S01]  /*a110*/  LDL.LU R3, [R1+0x1f4] ;  /* 0x0001f40001037983 */ /* 0x002ea20000300800 */
[----:B------:R-:W-:Y:S01]  /*a120*/  IMAD.WIDE.U32 R156, R161, R20, R152 ;  /* 0x00000014a19c7225 */ /* 0x000fe200078e0098 */
[----:B------:R-:W-:Y:S01]  /*a130*/  ISETP.GE.AND P2, PT, R19, 0x81, PT ;  /* 0x000000811300780c */ /* 0x000fe20003f46270 */
[----:B------:R-:W-:Y:S01]  /*a140*/  BSSY B1, `(.L_x_282) ;  /* 0x000000e000017945 */ /* 0x000fe20003800000 */
[-C--:B------:R-:W-:Y:S01]  /*a150*/  IADD3 R154, P5, P4, R154, R22.reuse, R158 ;  /* 0x000000169a9a7210 */ /* 0x080fe20007cbe09e */
[----:B0-----:R-:W-:Y:S01]  /*a160*/  IMAD.X R15, RZ, RZ, UR9, P3 ;  /* 0x00000009ff0f7e24 */ /* 0x001fe200098e06ff */
[----:B------:R-:W-:Y:S02]  /*a170*/  ISETP.LT.OR P6, PT, R0, 0x1, !P2 ;  /* 0x000000010000780c */ /* 0x000fe400057c1670 */
[----:B------:R-:W-:Y:S01]  /*a180*/  IADD3 R14, P3, R156, R22, RZ ;  /* 0x000000169c0e7210 */ /* 0x000fe20007f7e0ff */
[----:B------:R-:W-:Y:S02]  /*a190*/  IMAD R20, R15, R20, RZ ;  /* 0x000000140f147224 */ /* 0x000fe400078e02ff */
[----:B--2---:R-:W-:-:S05]  /*a1a0*/  @!P1 IMAD R3, R3, R17, R2 ;  /* 0x0000001103039224 */ /* 0x004fca00078e0202 */
[----:B------:R0:W-:Y:S01]  /*a1b0*/  @!P1 STG.E.U8 desc[UR36][R4.64+0xf9], R3 ;  /* 0x0000f90304009986 */ /* 0x0001e2000c101124 */
[C---:B------:R-:W-:Y:S02]  /*a1c0*/  ISETP.LT.OR P1, PT, R0.reuse, 0xf9, !P0 ;  /* 0x000000f90000780c */ /* 0x040fe40004721670 */
[----:B------:R-:W-:-:S11]  /*a1d0*/  ISETP.LT.OR P0, PT, R0, 0xfa, !P0 ;  /* 0x000000fa0000780c */ /* 0x000fd60004701670 */
[----:B0-----:R-:W-:Y:S05]  /*a1e0*/  @P1 BRA `(.L_x_283) ;  /* 0x00000000000c1947 */ /* 0x001fea0003800000 */
[----:B------:R-:W2:Y:S02]  /*a1f0*/  LDG.E.U8 R16, desc[UR36][R12.64+0xf8] ;  /* 0x0000f8240c107981 */ /* 0x000ea4000c1e1100 */
[----:B--2---:R-:W-:-:S05]  /*a200*/  PRMT R3, R16, 0x8880, RZ ;  /* 0x0000888010037816 */ /* 0x004fca00000000ff */
[----:B------:R-:W-:-:S07]  /*a210*/  IMAD R2, R3, R18, RZ ;  /* 0x0000001203027224 */ /* 0x000fce00078e02ff */
.L_x_283:
[----:B------:R-:W-:Y:S05]  /*a220*/  BSYNC B1 ;  /* 0x0000000000017941 */ /* 0x000fea0003800000 */
.L_x_282:
[----:B------:R-:W2:Y:S01]  /*a230*/  LDL.LU R3, [R1+0x1f8] ;  /* 0x0001f80001037983 */ /* 0x000ea20000300800 */
[----:B------:R-:W-:Y:S01]  /*a240*/  BSSY B1, `(.L_x_284) ;  /* 0x0000008000017945 */ /* 0x000fe20003800000 */
[----:B------:R-:W-:Y:S02]  /*a250*/  IMAD R21, R161, R21, R20 ;  /* 0x00000015a1157224 */ /* 0x000fe400078e0214 */
[----:B--2---:R-:W-:-:S05]  /*a260*/  @!P1 IMAD R3, R3, R17, R2 ;  /* 0x0000001103039224 */ /* 0x004fca00078e0202 */
[----:B------:R0:W-:Y:S01]  /*a270*/  @!P1 STG.E.U8 desc[UR36][R10.64+0xf8], R3 ;  /* 0x0000f8030a009986 */ /* 0x0001e2000c101124 */
[----:B------:R-:W-:Y:S05]  /*a280*/  @P0 BRA `(.L_x_285) ;  /* 0x00000000000c0947 */ /* 0x000fea0003800000 */
[----:B------:R-:W0:Y:S02]  /*a290*/  LDG.E.U8 R16, desc[UR36][R12.64+0xf9] ;  /* 0x0000f9240c107981 */ /* 0x000e24000c1e1100 */
[----:B0-----:R-:W-:-:S05]  /*a2a0*/  PRMT R3, R16, 0x8880, RZ ;  /* 0x0000888010037816 */ /* 0x001fca00000000ff */
[----:B------:R-:W-:-:S07]  /*a2b0*/  IMAD R2, R3, R18, RZ ;  /* 0x0000001203027224 */ /* 0x000fce00078e02ff */
.L_x_285:
[----:B------:R-:W-:Y:S05]  /*a2c0*/  BSYNC B1 ;  /* 0x0000000000017941 */ /* 0x000fea0003800000 */
.L_x_284:
[----:B0-----:R-:W2:Y:S01]  /*a2d0*/  LDL.LU R3, [R1+0x1fc] ;  /* 0x0001fc0001037983 */ /* 0x001ea20000300800 */
[----:B------:R-:W-:Y:S01]  /*a2e0*/  BSSY B1, `(.L_x_286) ;  /* 0x0000009000017945 */ /* 0x000fe20003800000 */
[----:B------:R-:W-:Y:S01]  /*a2f0*/  IADD3.X R15, R23, R157, R21, P3, !PT ;  /* 0x0000009d170f7210 */ /* 0x000fe20001ffe415 */
[----:B------:R-:W-:Y:S02]  /*a300*/  IMAD.IADD R158, R21, 0x1, R159 ;  /* 0x00000001159e7824 */ /* 0x000fe400078e029f */
[----:B--2---:R-:W-:-:S05]  /*a310*/  @!P0 IMAD R3, R3, R17, R2 ;  /* 0x0000001103038224 */ /* 0x004fca00078e0202 */
[----:B------:R0:W-:Y:S01]  /*a320*/  @!P0 STG.E.U8 desc[UR36][R10.64+0xf9], R3 ;  /* 0x0000f9030a008986 */ /* 0x0001e2000c101124 */
[----:B------:R-:W-:Y:S05]  /*a330*/  @P6 BRA `(.L_x_287) ;  /* 0x00000000000c6947 */ /* 0x000fea0003800000 */
[----:B------:R-:W0:Y:S02]  /*a340*/  LDG.E.U8 R16, desc[UR36][R14.64] ;  /* 0x000000240e107981 */ /* 0x000e24000c1e1100 */
[----:B0-----:R-:W-:-:S05]  /*a350*/  PRMT R3, R16, 0x8880, RZ ;  /* 0x0000888010037816 */ /* 0x001fca00000000ff */
[----:B------:R-:W-:-:S07]  /*a360*/  IMAD R2, R3, R18, RZ ;  /* 0x0000001203027224 */ /* 0x000fce00078e02ff */
.L_x_287:
[----:B------:R-:W-:Y:S05]  /*a370*/  BSYNC B1 ;  /* 0x0000000000017941 */ /* 0x000fea0003800000 */
.L_x_286:
[----:B------:R-:W-:Y:S01]  /*a380*/  ISETP.LT.OR P3, PT, R0, 0x2, !P2 ;  /* 0x000000020000780c */ /* 0x000fe20005761670 */
[----:B0-----:R-:W-:Y:S01]  /*a390*/  @!P6 IMAD R3, R24, R17, R2 ;  /* 0x000000111803e224 */ /* 0x001fe200078e0202 */
[----:B------:R-:W-:Y:S01]  /*a3a0*/  ISETP.GE.AND P0, PT, R19, 0x89, PT ;  /* 0x000000891300780c */ /* 0x000fe20003f06270 */
[----:B------:R-:W-:Y:S01]  /*a3b0*/  BSSY B1, `(.L_x_288) ;  /* 0x000000b000017945 */ /* 0x000fe20003800000 */
[----:B------:R-:W-:Y:S02]  /*a3c0*/  IADD3.X R155, R153, R23, R158, P5, P4 ;  /* 0x00000017999b7210 */ /* 0x000fe40002fe849e */
[----:B------:R0:W-:Y:S01]  /*a3d0*/  @!P6 STG.E.U8 desc[UR36][R6.64], R3 ;  /* 0x000000030600e986 */ /* 0x0001e2000c101124 */
[C---:B------:R-:W-:Y:S02]  /*a3e0*/  ISETP.LT.OR P4, PT, R0.reuse, 0x1, !P0 ;  /* 0x000000010000780c */ /* 0x040fe40004781670 */
[C---:B------:R-:W-:Y:S02]  /*a3f0*/  ISETP.LT.OR P5, PT, R0.reuse, 0x2, !P0 ;  /* 0x000000020000780c */ /* 0x040fe400047a1670 */
[----:B------:R-:W-:-:S02]  /*a400*/  ISETP.LT.OR P6, PT, R0, 0x9, !P2 ;  /* 0x000000090000780c */ /* 0x000fc400057c1670 */
[----:B------:R-:W-:Y:S01]  /*a410*/  ISETP.LT.OR P1, PT, R0, 0xa, !P2 ;  /* 0x0000000a0000780c */ /* 0x000fe20005721670 */
[----:B------:R-:W-:-:S12]  /*a420*/  @P3 BRA `(.L_x_289) ;  /* 0x00000000000c3947 */ /* 0x000fd80003800000 */
[----:B------:R-:W0:Y:S02]  /*a430*/  LDG.E.U8 R16, desc[UR36][R14.64+0x1] ;  /* 0x000001240e107981 */ /* 0x000e24000c1e1100 */
[----:B0-----:R-:W-:-:S05]  /*a440*/  PRMT R3, R16, 0x8880, RZ ;  /* 0x0000888010037816 */ /* 0x001fca00000000ff */
[----:B------:R-:W-:-:S07]  /*a450*/  IMAD R2, R3, R18, RZ ;  /* 0x0000001203027224 */ /* 0x000fce00078e02ff */
.L_x_289:
[----:B------:R-:W-:Y:S05]  /*a460*/  BSYNC B1 ;  /* 0x0000000000017941 */ /* 0x000fea0003800000 */
.L_x_288:
[----:B------:R-:W-:Y:S01]  /*a470*/  @!P3 IMAD R25, R25, R17, R2 ;  /* 0x000000111919b224 */ /* 0x000fe200078e0202 */
[----:B------:R-:W-:Y:S04]  /*a480*/  BSSY B1, `(.L_x_290) ;  /* 0x0000006000017945 */ /* 0x000fe80003800000 */
[----:B------:R1:W-:Y:S01]  /*a490*/  @!P3 STG.E.U8 desc[UR36][R6.64+0x1], R25 ;  /* 0x000001190600b986 */ /* 0x0003e2000c101124 */
[----:B------:R-:W-:Y:S05]  /*a4a0*/  @P4 BRA `(.L_x_291) ;  /* 0x00000000000c4947 */ /* 0x000fea0003800000 */
[----:B------:R-:W0:Y:S02]  /*a4b0*/  LDG.E.U8 R16, desc[UR36][R154.64] ;  /* 0x000000249a107981 */ /* 0x000e24000c1e1100 */
[----:B0-----:R-:W-:-:S05]  /*a4c0*/  PRMT R3, R16, 0x8880, RZ ;  /* 0x0000888010037816 */ /* 0x001fca00000000ff */
[----:B------:R-:W-:-:S07]  /*a4d0*/  IMAD R2, R3, R18, RZ ;  /* 0x0000001203027224 */ /* 0x000fce00078e02ff */
.L_x_291:
[----:B------:R-:W-:Y:S05]  /*a4e0*/  BSYNC B1 ;  /* 0x0000000000017941 */ /* 0x000fea0003800000 */
.L_x_290:
[----:B0-----:R-:W-:Y:S01]  /*a4f0*/  @!P4 IMAD R3, R26, R17, R2 ;  /* 0x000000111a03c224 */ /* 0x001fe200078e0202 */
[----:B------:R-:W-:Y:S04]  /*a500*/  BSSY B1, `(.L_x_292) ;  /* 0x0000006000017945 */ /* 0x000fe80003800000 */
[----:B------:R0:W-:Y:S01]  /*a510*/  @!P4 STG.E.U8 desc[UR36][R8.64], R3 ;  /* 0x000000030800c986 */ /* 0x0001e2000c101124 */
[----:B------:R-:W-:Y:S05]  /*a520*/  @P5 BRA `(.L_x_293) ;  /* 0x00000000000c5947 */ /* 0x000fea0003800000 */
[----:B------:R-:W0:Y:S02]  /*a530*/  LDG.E.U8 R16, desc[UR36][R154.64+0x1] ;  /* 0x000001249a107981 */ /* 0x000e24000c1e1100 */
[----:B0-----:R-:W-:-:S05]  /*a540*/  PRMT R3, R16, 0x8880, RZ ;  /* 0x0000888010037816 */ /* 0x001fca00000000ff */
[----:B------:R-:W-:-:S07]  /*a550*/  IMAD R2, R3, R18, RZ ;  /* 0x0000001203027224 */ /* 0x000fce00078e02ff */
.L_x_293:
[----:B------:R-:W-:Y:S05]  /*a560*/  BSYNC B1 ;  /* 0x0000000000017941 */ /* 0x000fea0003800000 */
.L_x_292:
[----:B------:R-:W-:Y:S01]  /*a570*/  @!P5 IMAD R27, R27, R17, R2 ;  /* 0x000000111b1bd224 */ /* 0x000fe200078e0202 */
[----:B------:R-:W-:Y:S04]  /*a580*/  BSSY B1, `(.L_x_294) ;  /* 0x0000006000017945 */ /* 0x000fe80003800000 */
[----:B------:R2:W-:Y:S01]  /*a590*/  @!P5 STG.E.U8 desc[UR36][R8.64+0x1], R27 ;  /* 0x0000011b0800d986 */ /* 0x0005e2000c101124 */
[----:B------:R-:W-:Y:S05]  /*a5a0*/  @P6 BRA `(.L_x_295) ;  /* 0x00000000000c6947 */ /* 0x000fea0003800000 */
[----:B------:R-:W0:Y:S02]  /*a5b0*/  LDG.E.U8 R16, desc[UR36][R14.64+0x8] ;  /* 0x000008240e107981 */ /* 0x000e24000c1e1100 */
[----:B0-----:R-:W-:-:S05]  /*a5c0*/  PRMT R3, R16, 0x8880, RZ ;  /* 0x0000888010037816 */ /* 0x001fca00000000ff */
[----:B------:R-:W-:-:S07]  /*a5d0*/  IMAD R2, R3, R18, RZ ;  /* 0x0000001203027224 */ /* 0x000fce00078e02ff */
.L_x_295:
[----:B------:R-:W-:Y:S05]  /*a5e0*/  BSYNC B1 ;  /* 0x0000000000017941 */ /* 0x000fea0003800000 */
.L_x_294:
[----:B0-----:R-:W-:Y:S01]  /*a5f0*/  @!P6 IMAD R3, R28, R17, R2 ;  /* 0x000000111c03e224 */ /* 0x001fe200078e0202 */
[----:B------:R-:W-:Y:S04]  /*a600*/  BSSY B1, `(.L_x_296) ;  /* 0x0000006000017945 */ /* 0x000fe80003800000 */
[----:B------:R0:W-:Y:S01]  /*a610*/  @!P6 STG.E.U8 desc[UR36][R6.64+0x8], R3 ;  /* 0x000008030600e986 */ /* 0x0001e2000c101124 */
[----:B------:R-:W-:Y:S05]  /*a620*/  @P1 BRA `(.L_x_297) ;  /* 0x00000000000c1947 */ /* 0x000fea0003800000 */
[----:B------:R-:W0:Y:S02]  /*a630*/  LDG.E.U8 R16, desc[UR36][R14.64+0x9] ;  /* 0x000009240e107981 */ /* 0x000e24000c1e1100 */
[----:B0-----:R-:W-:-:S05]  /*a640*/  PRMT R3, R16, 0x8880, RZ ;  /* 0x0000888010037816 */ /* 0x001fca00000000ff */
[----:B------:R-:W-:-:S07]  /*a650*/  IMAD R2, R3, R18, RZ ;  /* 0x0000001203027224 */ /* 0x000fce00078e02ff */
.L_x_297:
[----:B------:R-:W-:Y:S05]  /*a660*/  BSYNC B1 ;  /* 0x0000000000017941 */ /* 0x000fea0003800000 */
.L_x_296:
[C---:B------:R-:W-:Y:S01]  /*a670*/  ISETP.LT.OR P4, PT, R0.reuse, 0x9, !P0 ;  /* 0x000000090000780c */ /* 0x040fe20004781670 */
[----:B------:R-:W-:Y:S01]  /*a680*/  @!P1 IMAD R29, R29, R17, R2 ;  /* 0x000000111d1d9224 */ /* 0x000fe200078e0202 */
[----:B------:R-:W-:Y:S01]  /*a690*/  BSSY B1, `(.L_x_298) ;  /* 0x000000a000017945 */ /* 0x000fe20003800000 */
[C---:B------:R-:W-:Y:S02]  /*a6a0*/  ISETP.LT.OR P3, PT, R0.reuse, 0xa, !P0 ;  /* 0x0000000a0000780c */ /* 0x040fe40004761670 */
[C---:B------:R-:W-:Y:S01]  /*a6b0*/  ISETP.LT.OR P5, PT, R0.reuse, 0x11, !P2 ;  /* 0x000000110000780c */ /* 0x040fe200057a1670 */
[----:B------:R3:W-:Y:S01]  /*a6c0*/  @!P1 STG.E.U8 desc[UR36][R6.64+0x9], R29 ;  /* 0x0000091d06009986 */ /* 0x0007e2000c101124 */
[C---:B------:R-:W-:Y:S02]  /*a6d0*/  ISETP.LT.OR P6, PT, R0.reuse, 0x12, !P2 ;  /* 0x000000120000780c */ /* 0x040fe400057c1670 */
[----:B------:R-:W-:-:S04]  /*a6e0*/  ISETP.LT.OR P1, PT, R0, 0x11, !P0 ;  /* 0x000000110000780c */ /* 0x000fc80004721670 */
[----:B------:R-:W-:Y:S09]  /*a6f0*/  @P4 BRA `(.L_x_299) ;  /* 0x00000000000c4947 */ /* 0x000ff20003800000 */
[----:B------:R-:W0:Y:S02]  /*a700*/  LDG.E.U8 R16, desc[UR36][R154.64+0x8] ;  /* 0x000008249a107981 */ /* 0x000e24000c1e1100 */
[----:B0-----:R-:W-:-:S05]  /*a710*/  PRMT R3, R16, 0x8880, RZ ;  /* 0x0000888010037816 */ /* 0x001fca00000000ff */
[----:B------:R-:W-:-:S07]  /*a720*/  IMAD R2, R3, R18, RZ ;  /* 0x0000001203027224 */ /* 0x000fce00078e02ff */
.L_x_299:
[----:B------:R-:W-:Y:S05]  /*a730*/  BSYNC B1 ;  /* 0x0000000000017941 */ /* 0x000fea0003800000 */
.L_x_298:
[----:B0-----:R-:W-:Y:S01]  /*a740*/  @!P4 IMAD R3, R30, R17, R2 ;  /* 0x000000111e03c224 */ /* 0x001fe200078e0202 */
[----:B------:R-:W-:Y:S04]  /*a750*/  BSSY B1, `(.L_x_300) ;  /* 0x0000006000017945 */ /* 0x000fe80003800000 */
[----:B------:R0:W-:Y:S01]  /*a760*/  @!P4 STG.E.U8 desc[UR36][R8.64+0x8], R3 ;  /* 0x000008030800c986 */ /* 0x0001e2000c101124 */
[----:B------:R-:W-:Y:S05]  /*a770*/  @P3 BRA `(.L_x_301) ;  /* 0x00000000000c3947 */ /* 0x000fea0003800000 */
[----:B------:R-:W0:Y:S02]  /*a780*/  LDG.E.U8 R16, desc[UR36][R154.64+0x9] ;  /* 0x000009249a107981 */ /* 0x000e24000c1e1100 */
[----:B0-----:R-:W-:-:S05]  /*a790*/  PRMT R3, R16, 0x8880, RZ ;  /* 0x0000888010037816 */ /* 0x001fca00000000ff */
[----:B------:R-:W-:-:S07]  /*a7a0*/  IMAD R2, R3, R18, RZ ;  /* 0x0000001203027224 */ /* 0x000fce00078e02ff */
.L_x_301:
[----:B------:R-:W-:Y:S05]  /*a7b0*/  BSYNC B1 ;  /* 0x0000000000017941 */ /* 0x000fea0003800000 */
.L_x_300:
[----:B------:R-:W-:Y:S01]  /*a7c0*/  @!P3 IMAD R31, R31, R17, R2 ;  /* 0x000000111f1fb224 */ /* 0x000fe200078e0202 */
[----:B------:R-:W-:Y:S04]  /*a7d0*/  BSSY B1, `(.L_x_302) ;  /* 0x0000006000017945 */ /* 0x000fe80003800000 */
[----:B------:R4:W-:Y:S01]  /*a7e0*/  @!P3 STG.E.U8 desc[UR36][R8.64+0x9], R31 ;  /* 0x0000091f0800b986 */ /* 0x0009e2000c101124 */
[----:B------:R-:W-:Y:S05]  /*a7f0*/  @P5 BRA `(.L_x_303) ;  /* 0x00000000000c5947 */ /* 0x000fea0003800000 */
[----:B------:R-:W0:Y:S02]  /*a800*/  LDG.E.U8 R16, desc[UR36][R14.64+0x10] ;  /* 0x000010240e107981 */ /* 0x000e24000c1e1100 */
[----:B0-----:R-:W-:-:S05]  /*a810*/  PRMT R3, R16, 0x8880, RZ ;  /* 0x0000888010037816 */ /* 0x001fca00000000ff */
[----:B------:R-:W-:-:S07]  /*a820*/  IMAD R2, R3, R18, RZ ;  /* 0x0000001203027224 */ /* 0x000fce00078e02ff */
.L_x_303:
[----:B------:R-:W-:Y:S05]  /*a830*/  BSYNC B1 ;  /* 0x0000000000017941 */ /* 0x000fea0003800000 */
.L_x_302:
[----:B0-----:R-:W-:Y:S01]  /*a840*/  @!P5 IMAD R3, R32, R17, R2 ;  /* 0x000000112003d224 */ /* 0x001fe200078e0202 */
[----:B------:R-:W-:Y:S04]  /*a850*/  BSSY B1, `(.L_x_304) ;  /* 0x0000006000017945 */ /* 0x000fe80003800000 */
[----:B------:R0:W-:Y:S01]  /*a860*/  @!P5 STG.E.U8 desc[UR36][R6.64+0x10], R3 ;  /* 0x000010030600d986 */ /* 0x0001e2000c101124 */
[----:B------:R-:W-:Y:S05]  /*a870*/  @P6 BRA `(.L_x_305) ;  /* 0x00000000000c6947 */ /* 0x000fea0003800000 */
[----:B------:R-:W0:Y:S02]  /*a880*/  LDG.E.U8 R16, desc[UR36][R14.64+0x11] ;  /* 0x000011240e107981 */ /* 0x000e24000c1e1100 */
[----:B0-----:R-:W-:-:S05]  /*a890*/  PRMT R3, R16, 0x8880, RZ ;  /* 0x0000888010037816 */ /* 0x001fca00000000ff */
[----:B------:R-:W-:-:S07]  /*a8a0*/  IMAD R2, R3, R18, RZ ;  /* 0x0000001203027224 */ /* 0x000fce00078e02ff */
.L_x_305:
[----:B------:R-:W-:Y:S05]  /*a8b0*/  BSYNC B1 ;  /* 0x0000000000017941 */ /* 0x000fea0003800000 */
.L_x_304:
[----:B------:R-:W-:Y:S01]  /*a8c0*/  @!P6 IMAD R33, R33, R17, R2 ;  /* 0x000000112121e224 */ /* 0x000fe200078e0202 */
[----:B------:R-:W-:Y:S04]  /*a8d0*/  BSSY B1, `(.L_x_306) ;  /* 0x0000006000017945 */ /* 0x000fe80003800000 */
[----:B------:R0:W-:Y:S01]  /*a8e0*/  @!P6 STG.E.U8 desc[UR36][R6.64+0x11], R33 ;  /* 0x000011210600e986 */ /* 0x0001e2000c101124 */
[----:B------:R-:W-:Y:S05]  /*a8f0*/  @P1 BRA `(.L_x_307) ;  /* 0x00000000000c1947 */ /* 0x000fea0003800000 */
[----:B------:R-:W0:Y:S02]  /*a900*/  LDG.E.U8 R16, desc[UR36][R154.64+0x10] ;  /* 0x000010249a107981 */ /* 0x000e24000c1e1100 */
[----:B0-----:R-:W-:-:S05]  /*a910*/  PRMT R3, R16, 0x8880, RZ ;  /* 0x0000888010037816 */ /* 0x001fca00000000ff */
[----:B------:R-:W-:-:S07]  /*a920*/  IMAD R2, R3, R18, RZ ;  /* 0x0000001203027224 */ /* 0x000fce00078e02ff */
.L_x_307:
[----:B------:R-:W-:Y:S05]  /*a930*/  BSYNC B1 ;  /* 0x0000000000017941 */ /* 0x000fea0003800000 */
.L_x_306:
[----:B------:R-:W-:Y:S01]  /*a940*/  ISETP.LT.OR P4, PT, R0, 0x12, !P0 ;  /* 0x000000120000780c */ /* 0x000fe20004781670 */
[----:B0-----:R-:W-:Y:S01]  /*a950*/  @!P1 IMAD R3, R34, R17, R2 ;  /* 0x0000001122039224 */ /* 0x001fe200078e0202 */
        /* <DEDUP_REMOVED lines=10> */
.L_x_309:
[----:B------:R-:W-:Y:S05]  /*aa00*/  BSYNC B1 ;  /* 0x0000000000017941 */ /* 0x000fea0003800000 */
.L_x_308:
[----:B------:R-:W-:Y:S01]  /*aa10*/  @!P4 IMAD R35, R35, R17, R2 ;  /* 0x000000112323c224 */ /* 0x000fe200078e0202 */
[----:B------:R-:W-:Y:S04]  /*aa20*/  BSSY B1, `(.L_x_310) ;  /* 0x0000006000017945 */ /* 0x000fe80003800000 */
[----:B------:R0:W-:Y:S01]  /*aa30*/  @!P4 STG.E.U8 desc[UR36][R8.64+0x11], R35 ;  /* 0x000011230800c986 */ /* 0x0001e2000c101124 */
[----:B------:R-:W-:Y:S05]  /*aa40*/  @P3 BRA `(.L_x_311) ;  /* 0x00000000000c3947 */ /* 0x000fea0003800000 */
[----:B------:R-:W0:Y:S02]  /*aa50*/  LDG.E.U8 R16, desc[UR36][R14.64+0x18] ;  /* 0x000018240e107981 */ /* 0x000e24000c1e1100 */
[----:B0-----:R-:W-:-:S05]  /*aa60*/  PRMT R3, R16, 0x8880, RZ ;  /* 0x0000888010037816 */ /* 0x001fca00000000ff */
[----:B------:R-:W-:-:S07]  /*aa70*/  IMAD R2, R3, R18, RZ ;  /* 0x0000001203027224 */ /* 0x000fce00078e02ff */
.L_x_311:
[----:B------:R-:W-:Y:S05]  /*aa80*/  BSYNC B1 ;  /* 0x0000000000017941 */ /* 0x000fea0003800000 */
.L_x_310:
[----:B0-----:R-:W-:Y:S01]  /*aa90*/  @!P3 IMAD R3, R36, R17, R2 ;  /* 0x000000112403b224 */ /* 0x001fe200078e0202 */
[----:B------:R-:W-:Y:S04]  /*aaa0*/  BSSY B1, `(.L_x_312) ;  /* 0x0000006000017945 */ /* 0x000fe80003800000 */
[----:B------:R0:W-:Y:S01]  /*aab0*/  @!P3 STG.E.U8 desc[UR36][R6.64+0x18], R3 ;  /* 0x000018030600b986 */ /* 0x0001e2000c101124 */
[----:B------:R-:W-:Y:S05]  /*aac0*/  @P5 BRA `(.L_x_313) ;  /* 0x00000000000c5947 */ /* 0x000fea0003800000 */
[----:B------:R-:W0:Y:S02]  /*aad0*/  LDG.E.U8 R16, desc[UR36][R14.64+0x19] ;  /* 0x000019240e107981 */ /* 0x000e24000c1e1100 */
[----:B0-----:R-:W-:-:S05]  /*aae0*/  PRMT R3, R16, 0x8880, RZ ;  /* 0x0000888010037816 */ /* 0x001fca00000000ff */
[----:B------:R-:W-:-:S07]  /*aaf0*/  IMAD R2, R3, R18, RZ ;  /* 0x0000001203027224 */ /* 0x000fce00078e02ff */
.L_x_313:
[----:B------:R-:W-:Y:S05]  /*ab00*/  BSYNC B1 ;  /* 0x0000000000017941 */ /* 0x000fea0003800000 */
.L_x_312:
[----:B------:R-:W-:Y:S01]  /*ab10*/  @!P5 IMAD R37, R37, R17, R2 ;  /* 0x000000112525d224 */ /* 0x000fe200078e0202 */
[----:B------:R-:W-:Y:S04]  /*ab20*/  BSSY B1, `(.L_x_314) ;  /* 0x0000006000017945 */ /* 0x000fe80003800000 */
[----:B------:R0:W-:Y:S01]  /*ab30*/  @!P5 STG.E.U8 desc[UR36][R6.64+0x19], R37 ;  /* 0x000019250600d986 */ /* 0x0001e2000c101124 */
[----:B------:R-:W-:Y:S05]  /*ab40*/  @P6 BRA `(.L_x_315) ;  /* 0x00000000000c6947 */ /* 0x000fea0003800000 */
[----:B------:R-:W0:Y:S02]  /*ab50*/  LDG.E.U8 R16, desc[UR36][R154.64+0x18] ;  /* 0x000018249a107981 */ /* 0x000e24000c1e1100 */
[----:B0-----:R-:W-:-:S05]  /*ab60*/  PRMT R3, R16, 0x8880, RZ ;  /* 0x0000888010037816 */ /* 0x001fca00000000ff */
[----:B------:R-:W-:-:S07]  /*ab70*/  IMAD R2, R3, R18, RZ ;  /* 0x0000001203027224 */ /* 0x000fce00078e02ff */
.L_x_315:
[----:B------:R-:W-:Y:S05]  /*ab80*/  BSYNC B1 ;  /* 0x0000000000017941 */ /* 0x000fea0003800000 */
.L_x_314:
[----:B0-----:R-:W-:Y:S01]  /*ab90*/  @!P6 IMAD R3, R38, R17, R2 ;  /* 0x000000112603e224 */ /* 0x001fe200078e0202 */
[----:B------:R-:W-:Y:S04]  /*aba0*/  BSSY B1, `(.L_x_316) ;  /* 0x0000006000017945 */ /* 0x000fe80003800000 */
[----:B------:R0:W-:Y:S01]  /*abb0*/  @!P6 STG.E.U8 desc[UR36][R8.64+0x18], R3 ;  /* 0x000018030800e986 */ /* 0x0001e2000c101124 */
[----:B------:R-:W-:Y:S05]  /*abc0*/  @P1 BRA `(.L_x_317) ;  /* 0x00000000000c1947 */ /* 0x000fea0003800000 */
[----:B------:R-:W0:Y:S02]  /*abd0*/  LDG.E.U8 R16, desc[UR36][R154.64+0x19] ;  /* 0x000019249a107981 */ /* 0x000e24000c1e1100 */
[----:B0-----:R-:W-:-:S05]  /*abe0*/  PRMT R3, R16, 0x8880, RZ ;  /* 0x0000888010037816 */ /* 0x001fca00000000ff */
[----:B------:R-:W-:-:S07]  /*abf0*/  IMAD R2, R3, R18, RZ ;  /* 0x0000001203027224 */ /* 0x000fce00078e02ff */
.L_x_317:
[----:B------:R-:W-:Y:S05]  /*ac00*/  BSYNC B1 ;  /* 0x0000000000017941 */ /* 0x000fea0003800000 */
.L_x_316:
        /* <DEDUP_REMOVED lines=12> */
.L_x_319:
[----:B------:R-:W-:Y:S05]  /*acd0*/  BSYNC B1 ;  /* 0x0000000000017941 */ /* 0x000fea0003800000 */
.L_x_318:
[----:B0-----:R-:W-:Y:S01]  /*ace0*/  @!P4 IMAD R3, R40, R17, R2 ;  /* 0x000000112803c224 */ /* 0x001fe200078e0202 */
[----:B------:R-:W-:Y:S04]  /*acf0*/  BSSY B1, `(.L_x_320) ;  /* 0x0000006000017945 */ /* 0x000fe80003800000 */
[----:B------:R0:W-:Y:S01]  /*ad00*/  @!P4 STG.E.U8 desc[UR36][R6.64+0x20], R3 ;  /* 0x000020030600c986 */ /* 0x0001e2000c101124 */
[----:B------:R-:W-:Y:S05]  /*ad10*/  @P3 BRA `(.L_x_321) ;  /* 0x00000000000c3947 */ /* 0x000fea0003800000 */
[----:B------:R-:W0:Y:S02]  /*ad20*/  LDG.E.U8 R16, desc[UR36][R14.64+0x21] ;  /* 0x000021240e107981 */ /* 0x000e24000c1e1100 */
[----:B0-----:R-:W-:-:S05]  /*ad30*/  PRMT R3, R16, 0x8880, RZ ;  /* 0x0000888010037816 */ /* 0x001fca00000000ff */
[----:B------:R-:W-:-:S07]  /*ad40*/  IMAD R2, R3, R18, RZ ;  /* 0x0000001203027224 */ /* 0x000fce00078e02ff */
.L_x_321:
[----:B------:R-:W-:Y:S05]  /*ad50*/  BSYNC B1 ;  /* 0x0000000000017941 */ /* 0x000fea0003800000 */
.L_x_320:
[----:B------:R-:W-:Y:S01]  /*ad60*/  @!P3 IMAD R41, R41, R17, R2 ;  /* 0x000000112929b224 */ /* 0x000fe200078e0202 */
[----:B------:R-:W-:Y:S04]  /*ad70*/  BSSY B1, `(.L_x_322) ;  /* 0x0000006000017945 */ /* 0x000fe80003800000 */
[----:B------:R0:W-:Y:S01]  /*ad80*/  @!P3 STG.E.U8 desc[UR36][R6.64+0x21], R41 ;  /* 0x000021290600b986 */ /* 0x0001e2000c101124 */
[----:B------:R-:W-:Y:S05]  /*ad90*/  @P5 BRA `(.L_x_323) ;  /* 0x00000000000c5947 */ /* 0x000fea0003800000 */
[----:B------:R-:W0:Y:S02]  /*ada0*/  LDG.E.U8 R16, desc[UR36][R154.64+0x20] ;  /* 0x000020249a107981 */ /* 0x000e24000c1e1100 */
[----:B0-----:R-:W-:-:S05]  /*adb0*/  PRMT R3, R16, 0x8880, RZ ;  /* 0x0000888010037816 */ /* 0x001fca00000000ff */
[----:B------:R-:W-:-:S07]  /*adc0*/  IMAD R2, R3, R18, RZ ;  /* 0x0000001203027224 */ /* 0x000fce00078e02ff */
.L_x_323:
[----:B------:R-:W-:Y:S05]  /*add0*/  BSYNC B1 ;  /* 0x0000000000017941 */ /* 0x000fea0003800000 */
.L_x_322:
[----:B0-----:R-:W-:Y:S01]  /*ade0*/  @!P5 IMAD R3, R42, R17, R2 ;  /* 0x000000112a03d224 */ /* 0x001fe200078e0202 */
[----:B------:R-:W-:Y:S04]  /*adf0*/  BSSY B1, `(.L_x_324) ;  /* 0x0000006000017945 */ /* 0x000fe80003800000 */
[----:B------:R0:W-:Y:S01]  /*ae00*/  @!P5 STG.E.U8 desc[UR36][R8.64+0x20], R3 ;  /* 0x000020030800d986 */ /* 0x0001e2000c101124 */
[----:B------:R-:W-:Y:S05]  /*ae10*/  @P6 BRA `(.L_x_325) ;  /* 0x00000000000c6947 */ /* 0x000fea0003800000 */
[----:B------:R-:W0:Y:S02]  /*ae20*/  LDG.E.U8 R16, desc[UR36][R154.64+0x21] ;  /* 0x000021249a107981 */ /* 0x000e24000c1e1100 */
[----:B0-----:R-:W-:-:S05]  /*ae30*/  PRMT R3, R16, 0x8880, RZ ;  /* 0x0000888010037816 */ /* 0x001fca00000000ff */
[----:B------:R-:W-:-:S07]  /*ae40*/  IMAD R2, R3, R18, RZ ;  /* 0x0000001203027224 */ /* 0x000fce00078e02ff */
.L_x_325:
[----:B------:R-:W-:Y:S05]  /*ae50*/  BSYNC B1 ;  /* 0x0000000000017941 */ /* 0x000fea0003800000 */
.L_x_324:
[----:B------:R-:W-:Y:S01]  /*ae60*/  @!P6 IMAD R43, R43, R17, R2 ;  /* 0x000000112b2be224 */ /* 0x000fe200078e0202 */
[----:B------:R-:W-:Y:S04]  /*ae70*/  BSSY B1, `(.L_x_326) ;  /* 0x0000006000017945 */ /* 0x000fe80003800000 */
[----:B------:R0:W-:Y:S01]  /*ae80*/  @!P6 STG.E.U8 desc[UR36][R8.64+0x21], R43 ;  /* 0x0000212b0800e986 */ /* 0x0001e2000c101124 */
[----:B------:R-:W-:Y:S05]  /*ae90*/  @P1 BRA `(.L_x_327) ;  /* 0x00000000000c1947 */ /* 0x000fea0003800000 */
[----:B------:R-:W0:Y:S02]  /*aea0*/  LDG.E.U8 R16, desc[UR36][R14.64+0x28] ;  /* 0x000028240e107981 */ /* 0x000e24000c1e1100 */
[----:B0-----:R-:W-:-:S05]  /*aeb0*/  PRMT R3, R16, 0x8880, RZ ;  /* 0x0000888010037816 */ /* 0x001fca00000000ff */
[----:B------:R-:W-:-:S07]  /*aec0*/  IMAD R2, R3, R18, RZ ;  /* 0x0000001203027224 */ /* 0x000fce00078e02ff */
.L_x_327:
[----:B------:R-:W-:Y:S05]  /*aed0*/  BSYNC B1 ;  /* 0x0000000000017941 */ /* 0x000fea0003800000 */
.L_x_326:
        /* <DEDUP_REMOVED lines=12> */
.L_x_329:
[----:B------:R-:W-:Y:S05]  /*afa0*/  BSYNC B1 ;  /* 0x0000000000017941 */ /* 0x000fea0003800000 */
.L_x_328:
[----:B------:R-:W-:Y:S01]  /*afb0*/  @!P4 IMAD R45, R45, R17, R2 ;  /* 0x000000112d2dc224 */ /* 0x000fe200078e0202 */
[----:B------:R-:W-:Y:S04]  /*afc0*/  BSSY B1, `(.L_x_330) ;  /* 0x0000006000017945 */ /* 0x000fe80003800000 */
[----:B------:R0:W-:Y:S01]  /*afd0*/  @!P4 STG.E.U8 desc[UR36][R6.64+0x29], R45 ;  /* 0x0000292d0600c986 */ /* 0x0001e2000c101124 */
[----:B------:R-:W-:Y:S05]  /*afe0*/  @P3 BRA `(.L_x_331) ;  /* 0x00000000000c3947 */ /* 0x000fea0003800000 */
[----:B------:R-:W0:Y:S02]  /*aff0*/  LDG.E.U8 R16, desc[UR36][R154.64+0x28] ;  /* 0x000028249a107981 */ /* 0x000e24000c1e1100 */
[----:B0-----:R-:W-:-:S05]  /*b000*/  PRMT R3, R16, 0x8880, RZ ;  /* 0x0000888010037816 */ /* 0x001fca00000000ff */
[----:B------:R-:W-:-:S07]  /*b010*/  IMAD R2, R3, R18, RZ ;  /* 0x0000001203027224 */ /* 0x000fce00078e02ff */
.L_x_331:
[----:B------:R-:W-:Y:S05]  /*b020*/  BSYNC B1 ;  /* 0x0000000000017941 */ /* 0x000fea0003800000 */
.L_x_330:
[----:B0-----:R-:W-:Y:S01]  /*b030*/  @!P3 IMAD R3, R46, R17, R2 ;  /* 0x000000112e03b224 */ /* 0x001fe200078e0202 */
[----:B------:R-:W-:Y:S04]  /*b040*/  BSSY B1, `(.L_x_332) ;  /* 0x0000006000017945 */ /* 0x000fe80003800000 */
[----:B------:R0:W-:Y:S01]  /*b050*/  @!P3 STG.E.U8 desc[UR36][R8.64+0x28], R3 ;  /* 0x000028030800b986 */ /* 0x0001e2000c101124 */
[----:B------:R-:W-:Y:S05]  /*b060*/  @P5 BRA `(.L_x_333) ;  /* 0x00000000000c5947 */ /* 0x000fea0003800000 */
[----:B------:R-:W0:Y:S02]  /*b070*/  LDG.E.U8 R16, desc[UR36][R154.64+0x29] ;  /* 0x000029249a107981 */ /* 0x000e24000c1e1100 */
[----:B0-----:R-:W-:-:S05]  /*b080*/  PRMT R3, R16, 0x8880, RZ ;  /* 0x0000888010037816 */ /* 0x001fca00000000ff */
[----:B------:R-:W-:-:S07]  /*b090*/  IMAD R2, R3, R18, RZ ;  /* 0x0000001203027224 */ /* 0x000fce00078e02ff */
.L_x_333:
[----:B------:R-:W-:Y:S05]  /*b0a0*/  BSYNC B1 ;  /* 0x0000000000017941 */ /* 0x000fea0003800000 */
.L_x_332:
[----:B------:R-:W-:Y:S01]  /*b0b0*/  @!P5 IMAD R47, R47, R17, R2 ;  /* 0x000000112f2fd224 */ /* 0x000fe200078e0202 */
[----:B------:R-:W-:Y:S04]  /*b0c0*/  BSSY B1, `(.L_x_334) ;  /* 0x0000006000017945 */ /* 0x000fe80003800000 */
[----:B------:R0:W-:Y:S01]  /*b0d0*/  @!P5 STG.E.U8 desc[UR36][R8.64+0x29], R47 ;  /* 0x0000292f0800d986 */ /* 0x0001e2000c101124 */
[----:B------:R-:W-:Y:S05]  /*b0e0*/  @P6 BRA `(.L_x_335) ;  /* 0x00000000000c6947 */ /* 0x000fea0003800000 */
[----:B------:R-:W0:Y:S02]  /*b0f0*/  LDG.E.U8 R16, desc[UR36][R14.64+0x30] ;  /* 0x000030240e107981 */ /* 0x000e24000c1e1100 */
[----:B0-----:R-:W-:-:S05]  /*b100*/  PRMT R3, R16, 0x8880, RZ ;  /* 0x0000888010037816 */ /* 0x001fca00000000ff */
[----:B------:R-:W-:-:S07]  /*b110*/  IMAD R2, R3, R18, RZ ;  /* 0x0000001203027224 */ /* 0x000fce00078e02ff */
.L_x_335:
[----:B------:R-:W-:Y:S05]  /*b120*/  BSYNC B1 ;  /* 0x0000000000017941 */ /* 0x000fea0003800000 */
.L_x_334:
[----:B0-----:R-:W-:Y:S01]  /*b130*/  @!P6 IMAD R3, R48, R17, R2 ;  /* 0x000000113003e224 */ /* 0x001fe200078e0202 */
[----:B------:R-:W-:Y:S04]  /*b140*/  BSSY B1, `(.L_x_336) ;  /* 0x0000006000017945 */ /* 0x000fe80003800000 */
[----:B------:R0:W-:Y:S01]  /*b150*/  @!P6 STG.E.U8 desc[UR36][R6.64+0x30], R3 ;  /* 0x000030030600e986 */ /* 0x0001e2000c101124 */
[----:B------:R-:W-:Y:S05]  /*b160*/  @P1 BRA `(.L_x_337) ;  /* 0x00000000000c1947 */ /* 0x000fea0003800000 */
[----:B------:R-:W0:Y:S02]  /*b170*/  LDG.E.U8 R16, desc[UR36][R14.64+0x31] ;  /* 0x000031240e107981 */ /* 0x000e24000c1e1100 */
[----:B0-----:R-:W-:-:S05]  /*b180*/  PRMT R3, R16, 0x8880, RZ ;  /* 0x0000888010037816 */ /* 0x001fca00000000ff */
[----:B------:R-:W-:-:S07]  /*b190*/  IMAD R2, R3, R18, RZ ;  /* 0x0000001203027224 */ /* 0x000fce00078e02ff */
.L_x_337:
[----:B------:R-:W-:Y:S05]  /*b1a0*/  BSYNC B1 ;  /* 0x0000000000017941 */ /* 0x000fea0003800000 */
.L_x_336:
        /* <DEDUP_REMOVED lines=12> */
.L_x_339:
[----:B------:R-:W-:Y:S05]  /*b270*/  BSYNC B1 ;  /* 0x0000000000017941 */ /* 0x000fea0003800000 */
.L_x_338:
[----:B0-----:R-:W-:Y:S01]  /*b280*/  @!P4 IMAD R3, R50, R17, R2 ;  /* 0x000000113203c224 */ /* 0x001fe200078e0202 */
[----:B------:R-:W-:Y:S04]  /*b290*/  BSSY B1, `(.L_x_340) ;  /* 0x0000006000017945 */ /* 0x000fe80003800000 */
[----:B------:R0:W-:Y:S01]  /*b2a0*/  @!P4 STG.E.U8 desc[UR36][R8.64+0x30], R3 ;  /* 0x000030030800c986 */ /* 0x0001e2000c101124 */
[----:B------:R-:W-:Y:S05]  /*b2b0*/  @P3 BRA `(.L_x_341) ;  /* 0x00000000000c3947 */ /* 0x000fea0003800000 */
[----:B------:R-:W0:Y:S02]  /*b2c0*/  LDG.E.U8 R16, desc[UR36][R154.64+0x31] ;  /* 0x000031249a107981 */ /* 0x000e24000c1e1100 */
[----:B0-----:R-:W-:-:S05]  /*b2d0*/  PRMT R3, R16, 0x8880, RZ ;  /* 0x0000888010037816 */ /* 0x001fca00000000ff */
[----:B------:R-:W-:-:S07]  /*b2e0*/  IMAD R2, R3, R18, RZ ;  /* 0x0000001203027224 */ /* 0x000fce00078e02ff */
.L_x_341:
[----:B------:R-:W-:Y:S05]  /*b2f0*/  BSYNC B1 ;  /* 0x0000000000017941 */ /* 0x000fea0003800000 */
.L_x_340:
[----:B------:R-:W-:Y:S01]  /*b300*/  @!P3 IMAD R51, R51, R17, R2 ;  /* 0x000000113333b224 */ /* 0x000fe200078e0202 */
[----:B------:R-:W-:Y:S04]  /*b310*/  BSSY B1, `(.L_x_342) ;  /* 0x0000006000017945 */ /* 0x000fe80003800000 */
[----:B------:R0:W-:Y:S01]  /*b320*/  @!P3 STG.E.U8 desc[UR36][R8.64+0x31], R51 ;  /* 0x000031330800b986 */ /* 0x0001e2000c101124 */
[----:B------:R-:W-:Y:S05]  /*b330*/  @P5 BRA `(.L_x_343) ;  /* 0x00000000000c5947 */ /* 0x000fea0003800000 */
[----:B------:R-:W0:Y:S02]  /*b340*/  LDG.E.U8 R16, desc[UR36][R14.64+0x38] ;  /* 0x000038240e107981 */ /* 0x000e24000c1e1100 */
[----:B0-----:R-:W-:-:S05]  /*b350*/  PRMT R3, R16, 0x8880, RZ ;  /* 0x0000888010037816 */ /* 0x001fca00000000ff */
[----:B------:R-:W-:-:S07]  /*b360*/  IMAD R2, R3, R18, RZ ;  /* 0x0000001203027224 */ /* 0x000fce00078e02ff */
.L_x_343:
[----:B------:R-:W-:Y:S05]  /*b370*/  BSYNC B1 ;  /* 0x0000000000017941 */ /* 0x000fea0003800000 */
.L_x_342:
[----:B0-----:R-:W-:Y:S01]  /*b380*/  @!P5 IMAD R3, R52, R17, R2 ;  /* 0x000000113403d224 */ /* 0x001fe200078e0202 */
[----:B------:R-:W-:Y:S04]  /*b390*/  BSSY B1, `(.L_x_344) ;  /* 0x0000006000017945 */ /* 0x000fe80003800000 */
[----:B------:R0:W-:Y:S01]  /*b3a0*/  @!P5 STG.E.U8 desc[UR36][R6.64+0x38], R3 ;  /* 0x000038030600d986 */ /* 0x0001e2000c101124 */
[----:B------:R-:W-:Y:S05]  /*b3b0*/  @P6 BRA `(.L_x_345) ;  /* 0x00000000000c6947 */ /* 0x000fea0003800000 */
[----:B------:R-:W0:Y:S02]  /*b3c0*/  LDG.E.U8 R16, desc[UR36][R14.64+0x39] ;  /* 0x000039240e107981 */ /* 0x000e24000c1e1100 */
[----:B0-----:R-:W-:-:S05]  /*b3d0*/  PRMT R3, R16, 0x8880, RZ ;  /* 0x0000888010037816 */ /* 0x001fca00000000ff */
[----:B------:R-:W-:-:S07]  /*b3e0*/  IMAD R2, R3, R18, RZ ;  /* 0x0000001203027224 */ /* 0x000fce00078e02ff */
.L_x_345:
[----:B------:R-:W-:Y:S05]  /*b3f0*/  BSYNC B1 ;  /* 0x0000000000017941 */ /* 0x000fea0003800000 */
.L_x_344:
[----:B------:R-:W-:Y:S01]  /*b400*/  @!P6 IMAD R53, R53, R17, R2 ;  /* 0x000000113535e224 */ /* 0x000fe200078e0202 */
[----:B------:R-:W-:Y:S04]  /*b410*/  BSSY B1, `(.L_x_346) ;  /* 0x0000006000017945 */ /* 0x000fe80003800000 */
[----:B------:R0:W-:Y:S01]  /*b420*/  @!P6 STG.E.U8 desc[UR36][R6.64+0x39], R53 ;  /* 0x000039350600e986 */ /* 0x0001e2000c101124 */
[----:B------:R-:W-:Y:S05]  /*b430*/  @P1 BRA `(.L_x_347) ;  /* 0x00000000000c1947 */ /* 0x000fea0003800000 */
[----:B------:R-:W0:Y:S02]  /*b440*/  LDG.E.U8 R16, desc[UR36][R154.64+0x38] ;  /* 0x000038249a107981 */ /* 0x000e24000c1e1100 */
[----:B0-----:R-:W-:-:S05]  /*b450*/  PRMT R3, R16, 0x8880, RZ ;  /* 0x0000888010037816 */ /* 0x001fca00000000ff */
[----:B------:R-:W-:-:S07]  /*b460*/  IMAD R2, R3, R18, RZ ;  /* 0x0000001203027224 */ /* 0x000fce00078e02ff */
.L_x_347:
[----:B------:R-:W-:Y:S05]  /*b470*/  BSYNC B1 ;  /* 0x0000000000017941 */ /* 0x000fea0003800000 */
.L_x_346:
        /* <DEDUP_REMOVED lines=12> */
.L_x_349:
[----:B------:R-:W-:Y:S05]  /*b540*/  BSYNC B1 ;  /* 0x0000000000017941 */ /* 0x000fea0003800000 */
.L_x_348:
[----:B------:R-:W-:Y:S01]  /*b550*/  @!P4 IMAD R55, R55, R17, R2 ;  /* 0x000000113737c224 */ /* 0x000fe200078e0202 */
[----:B------:R-:W-:Y:S04]  /*b560*/  BSSY B1, `(.L_x_350) ;  /* 0x0000006000017945 */ /* 0x000fe80003800000 */
[----:B------:R0:W-:Y:S01]  /*b570*/  @!P4 STG.E.U8 desc[UR36][R8.64+0x39], R55 ;  /* 0x000039370800c986 */ /* 0x0001e2000c101124 */
[----:B------:R-:W-:Y:S05]  /*b580*/  @P3 BRA `(.L_x_351) ;  /* 0x00000000000c3947 */ /* 0x000fea0003800000 */
[----:B------:R-:W0:Y:S02]  /*b590*/  LDG.E.U8 R16, desc[UR36][R14.64+0x40] ;  /* 0x000040240e107981 */ /* 0x000e24000c1e1100 */
[----:B0-----:R-:W-:-:S05]  /*b5a0*/  PRMT R3, R16, 0x8880, RZ ;  /* 0x0000888010037816 */ /* 0x001fca00000000ff */
[----:B------:R-:W-:-:S07]  /*b5b0*/  IMAD R2, R3, R18, RZ ;  /* 0x0000001203027224 */ /* 0x000fce00078e02ff */
.L_x_351:
[----:B------:R-:W-:Y:S05]  /*b5c0*/  BSYNC B1 ;  /* 0x0000000000017941 */ /* 0x000fea0003800000 */
.L_x_350:
[----:B0-----:R-:W-:Y:S01]  /*b5d0*/  @!P3 IMAD R3, R56, R17, R2 ;  /* 0x000000113803b224 */ /* 0x001fe200078e0202 */
[----:B------:R-:W-:Y:S04]  /*b5e0*/  BSSY B1, `(.L_x_352) ;  /* 0x0000006000017945 */ /* 0x000fe80003800000 */
[----:B------:R0:W-:Y:S01]  /*b5f0*/  @!P3 STG.E.U8 desc[UR36][R6.64+0x40], R3 ;  /* 0x000040030600b986 */ /* 0x0001e2000c101124 */
[----:B------:R-:W-:Y:S05]  /*b600*/  @P5 BRA `(.L_x_353) ;  /* 0x00000000000c5947 */ /* 0x000fea0003800000 */
[----:B------:R-:W0:Y:S02]  /*b610*/  LDG.E.U8 R16, desc[UR36][R14.64+0x41] ;  /* 0x000041240e107981 */ /* 0x000e24000c1e1100 */
[----:B0-----:R-:W-:-:S05]  /*b620*/  PRMT R3, R16, 0x8880, RZ ;  /* 0x0000888010037816 */ /* 0x001fca00000000ff */
[----:B------:R-:W-:-:S07]  /*b630*/  IMAD R2, R3, R18, RZ ;  /* 0x0000001203027224 */ /* 0x000fce00078e02ff */
.L_x_353:
[----:B------:R-:W-:Y:S05]  /*b640*/  BSYNC B1 ;  /* 0x0000000000017941 */ /* 0x000fea0003800000 */
.L_x_352:
[----:B------:R-:W-:Y:S01]  /*b650*/  @!P5 IMAD R57, R57, R17, R2 ;  /* 0x000000113939d224 */ /* 0x000fe200078e0202 */
[----:B------:R-:W-:Y:S04]  /*b660*/  BSSY B1, `(.L_x_354) ;  /* 0x0000006000017945 */ /* 0x000fe80003800000 */
[----:B------:R0:W-:Y:S01]  /*b670*/  @!P5 STG.E.U8 desc[UR36][R6.64+0x41], R57 ;  /* 0x000041390600d986 */ /* 0x0001e2000c101124 */
[----:B------:R-:W-:Y:S05]  /*b680*/  @P6 BRA `(.L_x_355) ;  /* 0x00000000000c6947 */ /* 0x000fea0003800000 */
[----:B------:R-:W0:Y:S02]  /*b690*/  LDG.E.U8 R16, desc[UR36][R154.64+0x40] ;  /* 0x000040249a107981 */ /* 0x000e24000c1e1100 */
[----:B0-----:R-:W-:-:S05]  /*b6a0*/  PRMT R3, R16, 0x8880, RZ ;  /* 0x0000888010037816 */ /* 0x001fca00000000ff */
[----:B------:R-:W-:-:S07]  /*b6b0*/  IMAD R2, R3, R18, RZ ;  /* 0x0000001203027224 */ /* 0x000fce00078e02ff */
.L_x_355:
[----:B------:R-:W-:Y:S05]  /*b6c0*/  BSYNC B1 ;  /* 0x0000000000017941 */ /* 0x000fea0003800000 */
.L_x_354:
[----:B0-----:R-:W-:Y:S01]  /*b6d0*/  @!P6 IMAD R3, R58, R17, R2 ;  /* 0x000000113a03e224 */ /* 0x001fe200078e0202 */
[----:B------:R-:W-:Y:S04]  /*b6e0*/  BSSY B1, `(.L_x_356) ;  /* 0x0000006000017945 */ /* 0x000fe80003800000 */
[----:B------:R0:W-:Y:S01]  /*b6f0*/  @!P6 STG.E.U8 desc[UR36][R8.64+0x40], R3 ;  /* 0x000040030800e986 */ /* 0x0001e2000c101124 */
[----:B------:R-:W-:Y:S05]  /*b700*/  @P1 BRA `(.L_x_357) ;  /* 0x00000000000c1947 */ /* 0x000fea0003800000 */
[----:B------:R-:W0:Y:S02]  /*b710*/  LDG.E.U8 R16, desc[UR36][R154.64+0x41] ;  /* 0x000041249a107981 */ /* 0x000e24000c1e1100 */
[----:B0-----:R-:W-:-:S05]  /*b720*/  PRMT R3, R16, 0x8880, RZ ;  /* 0x0000888010037816 */ /* 0x001fca00000000ff */
[----:B------:R-:W-:-:S07]  /*b730*/  IMAD R2, R3, R18, RZ ;  /* 0x0000001203027224 */ /* 0x000fce00078e02ff */
.L_x_357:
[----:B------:R-:W-:Y:S05]  /*b740*/  BSYNC B1 ;  /* 0x0000000000017941 */ /* 0x000fea0003800000 */
.L_x_356:
        /* <DEDUP_REMOVED lines=12> */
.L_x_359:
[----:B------:R-:W-:Y:S05]  /*b810*/  BSYNC B1 ;  /* 0x0000000000017941 */ /* 0x000fea0003800000 */
.L_x_358:
[----:B0-----:R-:W-:Y:S01]  /*b820*/  @!P4 IMAD R3, R60, R17, R2 ;  /* 0x000000113c03c224 */ /* 0x001fe200078e0202 */
[----:B------:R-:W-:Y:S04]  /*b830*/  BSSY B1, `(.L_x_360) ;  /* 0x0000006000017945 */ /* 0x000fe80003800000 */
[----:B------:R0:W-:Y:S01]  /*b840*/  @!P4 STG.E.U8 desc[UR36][R6.64+0x48], R3 ;  /* 0x000048030600c986 */ /* 0x0001e2000c101124 */
[----:B------:R-:W-:Y:S05]  /*b850*/  @P3 BRA `(.L_x_361) ;  /* 0x00000000000c3947 */ /* 0x000fea0003800000 */
[----:B------:R-:W0:Y:S02]  /*b860*/  LDG.E.U8 R16, desc[UR36][R14.64+0x49] ;  /* 0x000049240e107981 */ /* 0x000e24000c1e1100 */
[----:B0-----:R-:W-:-:S05]  /*b870*/  PRMT R3, R16, 0x8880, RZ ;  /* 0x0000888010037816 */ /* 0x001fca00000000ff */
[----:B------:R-:W-:-:S07]  /*b880*/  IMAD R2, R3, R18, RZ ;  /* 0x0000001203027224 */ /* 0x000fce00078e02ff */
.L_x_361:
[----:B------:R-:W-:Y:S05]  /*b890*/  BSYNC B1 ;  /* 0x0000000000017941 */ /* 0x000fea0003800000 */
.L_x_360:
[----:B------:R-:W-:Y:S01]  /*b8a0*/  @!P3 IMAD R61, R61, R17, R2 ;  /* 0x000000113d3db224 */ /* 0x000fe200078e0202 */
[----:B------:R-:W-:Y:S04]  /*b8b0*/  BSSY B1, `(.L_x_362) ;  /* 0x0000006000017945 */ /* 0x000fe80003800000 */
[----:B------:R0:W-:Y:S01]  /*b8c0*/  @!P3 STG.E.U8 desc[UR36][R6.64+0x49], R61 ;  /* 0x0000493d0600b986 */ /* 0x0001e2000c101124 */
[----:B------:R-:W-:Y:S05]  /*b8d0*/  @P5 BRA `(.L_x_363) ;  /* 0x00000000000c5947 */ /* 0x000fea0003800000 */
[----:B------:R-:W0:Y:S02]  /*b8e0*/  LDG.E.U8 R16, desc[UR36][R154.64+0x48] ;  /* 0x000048249a107981 */ /* 0x000e24000c1e1100 */
[----:B0-----:R-:W-:-:S05]  /*b8f0*/  PRMT R3, R16, 0x8880, RZ ;  /* 0x0000888010037816 */ /* 0x001fca00000000ff */
[----:B------:R-:W-:-:S07]  /*b900*/  IMAD R2, R3, R18, RZ ;  /* 0x0000001203027224 */ /* 0x000fce00078e02ff */
.L_x_363:
[----:B------:R-:W-:Y:S05]  /*b910*/  BSYNC B1 ;  /* 0x0000000000017941 */ /* 0x000fea0003800000 */
.L_x_362:
[----:B0-----:R-:W-:Y:S01]  /*b920*/  @!P5 IMAD R3, R62, R17, R2 ;  /* 0x000000113e03d224 */ /* 0x001fe200078e0202 */
[----:B------:R-:W-:Y:S04]  /*b930*/  BSSY B1, `(.L_x_364) ;  /* 0x0000006000017945 */ /* 0x000fe80003800000 */
[----:B------:R0:W-:Y:S01]  /*b940*/  @!P5 STG.E.U8 desc[UR36][R8.64+0x48], R3 ;  /* 0x000048030800d986 */ /* 0x0001e2000c101124 */
[----:B------:R-:W-:Y:S05]  /*b950*/  @P6 BRA `(.L_x_365) ;  /* 0x00000000000c6947 */ /* 0x000fea0003800000 */
[----:B------:R-:W0:Y:S02]  /*b960*/  LDG.E.U8 R16, desc[UR36][R154.64+0x49] ;  /* 0x000049249a107981 */ /* 0x000e24000c1e1100 */
[----:B0-----:R-:W-:-:S05]  /*b970*/  PRMT R3, R16, 0x8880, RZ ;  /* 0x0000888010037816 */ /* 0x001fca00000000ff */
[----:B------:R-:W-:-:S07]  /*b980*/  IMAD R2, R3, R18, RZ ;  /* 0x0000001203027224 */ /* 0x000fce00078e02ff */
.L_x_365:
[----:B------:R-:W-:Y:S05]  /*b990*/  BSYNC B1 ;  /* 0x0000000000017941 */ /* 0x000fea0003800000 */
.L_x_364:
[----:B------:R-:W-:Y:S01]  /*b9a0*/  @!P6 IMAD R63, R63, R17, R2 ;  /* 0x000000113f3fe224 */ /* 0x000fe200078e0202 */
[----:B------:R-:W-:Y:S04]  /*b9b0*/  BSSY B1, `(.L_x_366) ;  /* 0x0000006000017945 */ /* 0x000fe80003800000 */
[----:B------:R0:W-:Y:S01]  /*b9c0*/  @!P6 STG.E.U8 desc[UR36][R8.64+0x49], R63 ;  /* 0x0000493f0800e986 */ /* 0x0001e2000c101124 */
[----:B------:R-:W-:Y:S05]  /*b9d0*/  @P1 BRA `(.L_x_367) ;  /* 0x00000000000c1947 */ /* 0x000fea0003800000 */
[----:B------:R-:W0:Y:S02]  /*b9e0*/  LDG.E.U8 R16, desc[UR36][R14.64+0x50] ;  /* 0x000050240e107981 */ /* 0x000e24000c1e1100 */
[----:B0-----:R-:W-:-:S05]  /*b9f0*/  PRMT R3, R16, 0x8880, RZ ;  /* 0x0000888010037816 */ /* 0x001fca00000000ff */
[----:B------:R-:W-:-:S07]  /*ba00*/  IMAD R2, R3, R18, RZ ;  /* 0x0000001203027224 */ /* 0x000fce00078e02ff */
.L_x_367:
[----:B------:R-:W-:Y:S05]  /*ba10*/  BSYNC B1 ;  /* 0x0000000000017941 */ /* 0x000fea0003800000 */
.L_x_366:
        /* <DEDUP_REMOVED lines=12> */
.L_x_369:
[----:B------:R-:W-:Y:S05]  /*bae0*/  BSYNC B1 ;  /* 0x0000000000017941 */ /* 0x000fea0003800000 */
.L_x_368:
[----:B------:R-:W-:Y:S01]  /*baf0*/  @!P4 IMAD R65, R65, R17, R2 ;  /* 0x000000114141c224 */ /* 0x000fe200078e0202 */
[----:B------:R-:W-:Y:S04]  /*bb00*/  BSSY B1, `(.L_x_370) ;  /* 0x0000006000017945 */ /* 0x000fe80003800000 */
[----:B------:R0:W-:Y:S01]  /*bb10*/  @!P4 STG.E.U8 desc[UR36][R6.64+0x51], R65 ;  /* 0x000051410600c986 */ /* 0x0001e2000c101124 */
[----:B------:R-:W-:Y:S05]  /*bb20*/  @P3 BRA `(.L_x_371) ;  /* 0x00000000000c3947 */ /* 0x000fea0003800000 */
[----:B------:R-:W0:Y:S02]  /*bb30*/  LDG.E.U8 R16, desc[UR36][R154.64+0x50] ;  /* 0x000050249a107981 */ /* 0x000e24000c1e1100 */
[----:B0-----:R-:W-:-:S05]  /*bb40*/  PRMT R3, R16, 0x8880, RZ ;  /* 0x0000888010037816 */ /* 0x001fca00000000ff */
[----:B------:R-:W-:-:S07]  /*bb50*/  IMAD R2, R3, R18, RZ ;  /* 0x0000001203027224 */ /* 0x000fce00078e02ff */
.L_x_371:
[----:B------:R-:W-:Y:S05]  /*bb60*/  BSYNC B1 ;  /* 0x0000000000017941 */ /* 0x000fea0003800000 */
.L_x_370:
[----:B0-----:R-:W-:Y:S01]  /*bb70*/  @!P3 IMAD R3, R66, R17, R2 ;  /* 0x000000114203b224 */ /* 0x001fe200078e0202 */
[----:B------:R-:W-:Y:S04]  /*bb80*/  BSSY B1, `(.L_x_372) ;  /* 0x0000006000017945 */ /* 0x000fe80003800000 */
[----:B------:R0:W-:Y:S01]  /*bb90*/  @!P3 STG.E.U8 desc[UR36][R8.64+0x50], R3 ;  /* 0x000050030800b986 */ /* 0x0001e2000c101124 */
[----:B------:R-:W-:Y:S05]  /*bba0*/  @P5 BRA `(.L_x_373) ;  /* 0x00000000000c5947 */ /* 0x000fea0003800000 */
[----:B------:R-:W0:Y:S02]  /*bbb0*/  LDG.E.U8 R16, desc[UR36][R154.64+0x51] ;  /* 0x000051249a107981 */ /* 0x000e24000c1e1100 */
[----:B0-----:R-:W-:-:S05]  /*bbc0*/  PRMT R3, R16, 0x8880, RZ ;  /* 0x0000888010037816 */ /* 0x001fca00000000ff */
[----:B------:R-:W-:-:S07]  /*bbd0*/  IMAD R2, R3, R18, RZ ;  /* 0x0000001203027224 */ /* 0x000fce00078e02ff */
.L_x_373:
[----:B------:R-:W-:Y:S05]  /*bbe0*/  BSYNC B1 ;  /* 0x0000000000017941 */ /* 0x000fea0003800000 */
.L_x_372:
[----:B------:R-:W-:Y:S01]  /*bbf0*/  @!P5 IMAD R67, R67, R17, R2 ;  /* 0x000000114343d224 */ /* 0x000fe200078e0202 */
[----:B------:R-:W-:Y:S04]  /*bc00*/  BSSY B1, `(.L_x_374) ;  /* 0x0000006000017945 */ /* 0x000fe80003800000 */
[----:B------:R0:W-:Y:S01]  /*bc10*/  @!P5 STG.E.U8 desc[UR36][R8.64+0x51], R67 ;  /* 0x000051430800d986 */ /* 0x0001e2000c101124 */
[----:B------:R-:W-:Y:S05]  /*bc20*/  @P6 BRA `(.L_x_375) ;  /* 0x00000000000c6947 */ /* 0x000fea0003800000 */
[----:B------:R-:W0:Y:S02]  /*bc30*/  LDG.E.U8 R16, desc[UR36][R14.64+0x58] ;  /* 0x000058240e107981 */ /* 0x000e24000c1e1100 */
[----:B0-----:R-:W-:-:S05]  /*bc40*/  PRMT R3, R16, 0x8880, RZ ;  /* 0x0000888010037816 */ /* 0x001fca00000000ff */
[----:B------:R-:W-:-:S07]  /*bc50*/  IMAD R2, R3, R18, RZ ;  /* 0x0000001203027224 */ /* 0x000fce00078e02ff */
.L_x_375:
[----:B------:R-:W-:Y:S05]  /*bc60*/  BSYNC B1 ;  /* 0x0000000000017941 */ /* 0x000fea0003800000 */
.L_x_374:
[----:B0-----:R-:W-:Y:S01]  /*bc70*/  @!P6 IMAD R3, R68, R17, R2 ;  /* 0x000000114403e224 */ /* 0x001fe200078e0202 */
[----:B------:R-:W-:Y:S04]  /*bc80*/  BSSY B1, `(.L_x_376) ;  /* 0x0000006000017945 */ /* 0x000fe80003800000 */
[----:B------:R0:W-:Y:S01]  /*bc90*/  @!P6 STG.E.U8 desc[UR36][R6.64+0x58], R3 ;  /* 0x000058030600e986 */ /* 0x0001e2000c101124 */
[----:B------:R-:W-:Y:S05]  /*bca0*/  @P1 BRA `(.L_x_377) ;  /* 0x00000000000c1947 */ /* 0x000fea0003800000 */
[----:B------:R-:W0:Y:S02]  /*bcb0*/  LDG.E.U8 R16, desc[UR36][R14.64+0x59] ;  /* 0x000059240e107981 */ /* 0x000e24000c1e1100 */
[----:B0-----:R-:W-:-:S05]  /*bcc0*/  PRMT R3, R16, 0x8880, RZ ;  /* 0x0000888010037816 */ /* 0x001fca00000000ff */
[----:B------:R-:W-:-:S07]  /*bcd0*/  IMAD R2, R3, R18, RZ ;  /* 0x0000001203027224 */ /* 0x000fce00078e02ff */
.L_x_377:
[----:B------:R-:W-:Y:S05]  /*bce0*/  BSYNC B1 ;  /* 0x0000000000017941 */ /* 0x000fea0003800000 */
.L_x_376:
        /* <DEDUP_REMOVED lines=12> */
.L_x_379:
[----:B------:R-:W-:Y:S05]  /*bdb0*/  BSYNC B1 ;  /* 0x0000000000017941 */ /* 0x000fea0003800000 */
.L_x_378:
[----:B0-----:R-:W-:Y:S01]  /*bdc0*/  @!P4 IMAD R3, R70, R17, R2 ;  /* 0x000000114603c224 */ /* 0x001fe200078e0202 */
[----:B------:R-:W-:Y:S04]  /*bdd0*/  BSSY B1, `(.L_x_380) ;  /* 0x0000006000017945 */ /* 0x000fe80003800000 */
[----:B------:R0:W-:Y:S01]  /*bde0*/  @!P4 STG.E.U8 desc[UR36][R8.64+0x58], R3 ;  /* 0x000058030800c986 */ /* 0x0001e2000c101124 */
[----:B------:R-:W-:Y:S05]  /*bdf0*/  @P3 BRA `(.L_x_381) ;  /* 0x00000000000c3947 */ /* 0x000fea0003800000 */
[----:B------:R-:W0:Y:S02]  /*be00*/  LDG.E.U8 R16, desc[UR36][R154.64+0x59] ;  /* 0x000059249a107981 */ /* 0x000e24000c1e1100 */
[----:B0-----:R-:W-:-:S05]  /*be10*/  PRMT R3, R16, 0x8880, RZ ;  /* 0x0000888010037816 */ /* 0x001fca00000000ff */
[----:B------:R-:W-:-:S07]  /*be20*/  IMAD R2, R3, R18, RZ ;  /* 0x0000001203027224 */ /* 0x000fce00078e02ff */
.L_x_381:
[----:B------:R-:W-:Y:S05]  /*be30*/  BSYNC B1 ;  /* 0x0000000000017941 */ /* 0x000fea0003800000 */
.L_x_380:
[----:B------:R-:W-:Y:S01]  /*be40*/  @!P3 IMAD R71, R71, R17, R2 ;  /* 0x000000114747b224 */ /* 0x000fe200078e0202 */
[----:B------:R-:W-:Y:S04]  /*be50*/  BSSY B1, `(.L_x_382) ;  /* 0x0000006000017945 */ /* 0x000fe80003800000 */
[----:B------:R0:W-:Y:S01]  /*be60*/  @!P3 STG.E.U8 desc[UR36][R8.64+0x59], R71 ;  /* 0x000059470800b986 */ /* 0x0001e2000c101124 */
[----:B------:R-:W-:Y:S05]  /*be70*/  @P5 BRA `(.L_x_383) ;  /* 0x00000000000c5947 */ /* 0x000fea0003800000 */
[----:B------:R-:W0:Y:S02]  /*be80*/  LDG.E.U8 R16, desc[UR36][R14.64+0x60] ;  /* 0x000060240e107981 */ /* 0x000e24000c1e1100 */
[----:B0-----:R-:W-:-:S05]  /*be90*/  PRMT R3, R16, 0x8880, RZ ;  /* 0x0000888010037816 */ /* 0x001fca00000000ff */
[----:B------:R-:W-:-:S07]  /*bea0*/  IMAD R2, R3, R18, RZ ;  /* 0x0000001203027224 */ /* 0x000fce00078e02ff */
.L_x_383:
[----:B------:R-:W-:Y:S05]  /*beb0*/  BSYNC B1 ;  /* 0x0000000000017941 */ /* 0x000fea0003800000 */
.L_x_382:
[----:B0-----:R-:W-:Y:S01]  /*bec0*/  @!P5 IMAD R3, R72, R17, R2 ;  /* 0x000000114803d224 */ /* 0x001fe200078e0202 */
[----:B------:R-:W-:Y:S04]  /*bed0*/  BSSY B1, `(.L_x_384) ;  /* 0x0000006000017945 */ /* 0x000fe80003800000 */
[----:B------:R0:W-:Y:S01]  /*bee0*/  @!P5 STG.E.U8 desc[UR36][R6.64+0x60], R3 ;  /* 0x000060030600d986 */ /* 0x0001e2000c101124 */
[----:B------:R-:W-:Y:S05]  /*bef0*/  @P6 BRA `(.L_x_385) ;  /* 0x00000000000c6947 */ /* 0x000fea0003800000 */
[----:B------:R-:W0:Y:S02]  /*bf00*/  LDG.E.U8 R16, desc[UR36][R14.64+0x61] ;  /* 0x000061240e107981 */ /* 0x000e24000c1e1100 */
[----:B0-----:R-:W-:-:S05]  /*bf10*/  PRMT R3, R16, 0x8880, RZ ;  /* 0x0000888010037816 */ /* 0x001fca00000000ff */
[----:B------:R-:W-:-:S07]  /*bf20*/  IMAD R2, R3, R18, RZ ;  /* 0x0000001203027224 */ /* 0x000fce00078e02ff */
.L_x_385:
[----:B------:R-:W-:Y:S05]  /*bf30*/  BSYNC B1 ;  /* 0x0000000000017941 */ /* 0x000fea0003800000 */
.L_x_384:
[----:B------:R-:W-:Y:S01]  /*bf40*/  @!P6 IMAD R73, R73, R17, R2 ;  /* 0x000000114949e224 */ /* 0x000fe200078e0202 */
[----:B------:R-:W-:Y:S04]  /*bf50*/  BSSY B1, `(.L_x_386) ;  /* 0x0000006000017945 */ /* 0x000fe80003800000 */
[----:B------:R0:W-:Y:S01]  /*bf60*/  @!P6 STG.E.U8 desc[UR36][R6.64+0x61], R73 ;  /* 0x000061490600e986 */ /* 0x0001e2000c101124 */
[----:B------:R-:W-:Y:S05]  /*bf70*/  @P1 BRA `(.L_x_387) ;  /* 0x00000000000c1947 */ /* 0x000fea0003800000 */
[----:B------:R-:W0:Y:S02]  /*bf80*/  LDG.E.U8 R16, desc[UR36][R154.64+0x60] ;  /* 0x000060249a107981 */ /* 0x000e24000c1e1100 */
[----:B0-----:R-:W-:-:S05]  /*bf90*/  PRMT R3, R16, 0x8880, RZ ;  /* 0x0000888010037816 */ /* 0x001fca00000000ff */
[----:B------:R-:W-:-:S07]  /*bfa0*/  IMAD R2, R3, R18, RZ ;  /* 0x0000001203027224 */ /* 0x000fce00078e02ff */
.L_x_387:
[----:B------:R-:W-:Y:S05]  /*bfb0*/  BSYNC B1 ;  /* 0x0000000000017941 */ /* 0x000fea0003800000 */
.L_x_386:
        /* <DEDUP_REMOVED lines=12> */
.L_x_389:
[----:B------:R-:W-:Y:S05]  /*c080*/  BSYNC B1 ;  /* 0x0000000000017941 */ /* 0x000fea0003800000 */
.L_x_388:
[----:B------:R-:W-:Y:S01]  /*c090*/  @!P4 IMAD R75, R75, R17, R2 ;  /* 0x000000114b4bc224 */ /* 0x000fe200078e0202 */
[----:B------:R-:W-:Y:S04]  /*c0a0*/  BSSY B1, `(.L_x_390) ;  /* 0x0000006000017945 */ /* 0x000fe80003800000 */
[----:B------:R0:W-:Y:S01]  /*c0b0*/  @!P4 STG.E.U8 desc[UR36][R8.64+0x61], R75 ;  /* 0x0000614b0800c986 */ /* 0x0001e2000c101124 */
[----:B------:R-:W-:Y:S05]  /*c0c0*/  @P3 BRA `(.L_x_391) ;  /* 0x00000000000c3947 */ /* 0x000fea0003800000 */
[----:B------:R-:W0:Y:S02]  /*c0d0*/  LDG.E.U8 R16, desc[UR36][R14.64+0x68] ;  /* 0x000068240e107981 */ /* 0x000e24000c1e1100 */
[----:B0-----:R-:W-:-:S05]  /*c0e0*/  PRMT R3, R16, 0x8880, RZ ;  /* 0x0000888010037816 */ /* 0x001fca00000000ff */
[----:B------:R-:W-:-:S07]  /*c0f0*/  IMAD R2, R3, R18, RZ ;  /* 0x0000001203027224 */ /* 0x000fce00078e02ff */
.L_x_391:
[----:B------:R-:W-:Y:S05]  /*c100*/  BSYNC B1 ;  /* 0x0000000000017941 */ /* 0x000fea0003800000 */
.L_x_390:
[----:B0-----:R-:W-:Y:S01]  /*c110*/  @!P3 IMAD R3, R76, R17, R2 ;  /* 0x000000114c03b224 */ /* 0x001fe200078e0202 */
[----:B------:R-:W-:Y:S04]  /*c120*/  BSSY B1, `(.L_x_392) ;  /* 0x0000006000017945 */ /* 0x000fe80003800000 */
[----:B------:R0:W-:Y:S01]  /*c130*/  @!P3 STG.E.U8 desc[UR36][R6.64+0x68], R3 ;  /* 0x000068030600b986 */ /* 0x0001e2000c101124 */
[----:B------:R-:W-:Y:S05]  /*c140*/  @P5 BRA `(.L_x_393) ;  /* 0x00000000000c5947 */ /* 0x000fea0003800000 */
[----:B------:R-:W0:Y:S02]  /*c150*/  LDG.E.U8 R16, desc[UR36][R14.64+0x69] ;  /* 0x000069240e107981 */ /* 0x000e24000c1e1100 */
[----:B0-----:R-:W-:-:S05]  /*c160*/  PRMT R3, R16, 0x8880, RZ ;  /* 0x0000888010037816 */ /* 0x001fca00000000ff */
[----:B------:R-:W-:-:S07]  /*c170*/  IMAD R2, R3, R18, RZ ;  /* 0x0000001203027224 */ /* 0x000fce00078e02ff */
.L_x_393:
[----:B------:R-:W-:Y:S05]  /*c180*/  BSYNC B1 ;  /* 0x0000000000017941 */ /* 0x000fea0003800000 */
.L_x_392:
[----:B------:R-:W-:Y:S01]  /*c190*/  @!P5 IMAD R77, R77, R17, R2 ;  /* 0x000000114d4dd224 */ /* 0x000fe200078e0202 */
[----:B------:R-:W-:Y:S04]  /*c1a0*/  BSSY B1, `(.L_x_394) ;  /* 0x0000006000017945 */ /* 0x000fe80003800000 */
[----:B------:R0:W-:Y:S01]  /*c1b0*/  @!P5 STG.E.U8 desc[UR36][R6.64+0x69], R77 ;  /* 0x0000694d0600d986 */ /* 0x0001e2000c101124 */
[----:B------:R-:W-:Y:S05]  /*c1c0*/  @P6 BRA `(.L_x_395) ;  /* 0x00000000000c6947 */ /* 0x000fea0003800000 */
[----:B------:R-:W0:Y:S02]  /*c1d0*/  LDG.E.U8 R16, desc[UR36][R154.64+0x68] ;  /* 0x000068249a107981 */ /* 0x000e24000c1e1100 */
[----:B0-----:R-:W-:-:S05]  /*c1e0*/  PRMT R3, R16, 0x8880, RZ ;  /* 0x0000888010037816 */ /* 0x001fca00000000ff */
[----:B------:R-:W-:-:S07]  /*c1f0*/  IMAD R2, R3, R18, RZ ;  /* 0x0000001203027224 */ /* 0x000fce00078e02ff */
.L_x_395:
[----:B------:R-:W-:Y:S05]  /*c200*/  BSYNC B1 ;  /* 0x0000000000017941 */ /* 0x000fea0003800000 */
.L_x_394:
[----:B0-----:R-:W-:Y:S01]  /*c210*/  @!P6 IMAD R3, R78, R17, R2 ;  /* 0x000000114e03e224 */ /* 0x001fe200078e0202 */
[----:B------:R-:W-:Y:S04]  /*c220*/  BSSY B1, `(.L_x_396) ;  /* 0x0000006000017945 */ /* 0x000fe80003800000 */
[----:B------:R0:W-:Y:S01]  /*c230*/  @!P6 STG.E.U8 desc[UR36][R8.64+0x68], R3 ;  /* 0x000068030800e986 */ /* 0x0001e2000c101124 */
[----:B------:R-:W-:Y:S05]  /*c240*/  @P1 BRA `(.L_x_397) ;  /* 0x00000000000c1947 */ /* 0x000fea0003800000 */
[----:B------:R-:W0:Y:S02]  /*c250*/  LDG.E.U8 R16, desc[UR36][R154.64+0x69] ;  /* 0x000069249a107981 */ /* 0x000e24000c1e1100 */
[----:B0-----:R-:W-:-:S05]  /*c260*/  PRMT R3, R16, 0x8880, RZ ;  /* 0x0000888010037816 */ /* 0x001fca00000000ff */
[----:B------:R-:W-:-:S07]  /*c270*/  IMAD R2, R3, R18, RZ ;  /* 0x0000001203027224 */ /* 0x000fce00078e02ff */
.L_x_397:
[----:B------:R-:W-:Y:S05]  /*c280*/  BSYNC B1 ;  /* 0x0000000000017941 */ /* 0x000fea0003800000 */
.L_x_396:
        /* <DEDUP_REMOVED lines=12> */
.L_x_399:
[----:B------:R-:W-:Y:S05]  /*c350*/  BSYNC B1 ;  /* 0x0000000000017941 */ /* 0x000fea0003800000 */
.L_x_398:
[----:B0-----:R-:W-:Y:S01]  /*c360*/  @!P4 IMAD R3, R80, R17, R2 ;  /* 0x000000115003c224 */ /* 0x001fe200078e0202 */
[----:B------:R-:W-:Y:S04]  /*c370*/  BSSY B1, `(.L_x_400) ;  /* 0x0000006000017945 */ /* 0x000fe80003800000 */
[----:B------:R0:W-:Y:S01]  /*c380*/  @!P4 STG.E.U8 desc[UR36][R6.64+0x70], R3 ;  /* 0x000070030600c986 */ /* 0x0001e2000c101124 */
[----:B------:R-:W-:Y:S05]  /*c390*/  @P3 BRA `(.L_x_401) ;  /* 0x00000000000c3947 */ /* 0x000fea0003800000 */
[----:B------:R-:W0:Y:S02]  /*c3a0*/  LDG.E.U8 R16, desc[UR36][R14.64+0x71] ;  /* 0x000071240e107981 */ /* 0x000e24000c1e1100 */
[----:B0-----:R-:W-:-:S05]  /*c3b0*/  PRMT R3, R16, 0x8880, RZ ;  /* 0x0000888010037816 */ /* 0x001fca00000000ff */
[----:B------:R-:W-:-:S07]  /*c3c0*/  IMAD R2, R3, R18, RZ ;  /* 0x0000001203027224 */ /* 0x000fce00078e02ff */
.L_x_401:
[----:B------:R-:W-:Y:S05]  /*c3d0*/  BSYNC B1 ;  /* 0x0000000000017941 */ /* 0x000fea0003800000 */
.L_x_400:
[----:B------:R-:W-:Y:S01]  /*c3e0*/  @!P3 IMAD R81, R81, R17, R2 ;  /* 0x000000115151b224 */ /* 0x000fe200078e0202 */
[----:B------:R-:W-:Y:S04]  /*c3f0*/  BSSY B1, `(.L_x_402) ;  /* 0x0000006000017945 */ /* 0x000fe80003800000 */
[----:B------:R0:W-:Y:S01]  /*c400*/  @!P3 STG.E.U8 desc[UR36][R6.64+0x71], R81 ;  /* 0x000071510600b986 */ /* 0x0001e2000c101124 */
[----:B------:R-:W-:Y:S05]  /*c410*/  @P5 BRA `(.L_x_403) ;  /* 0x00000000000c5947 */ /* 0x000fea0003800000 */
[----:B------:R-:W0:Y:S02]  /*c420*/  LDG.E.U8 R16, desc[UR36][R154.64+0x70] ;  /* 0x000070249a107981 */ /* 0x000e24000c1e1100 */
[----:B0-----:R-:W-:-:S05]  /*c430*/  PRMT R3, R16, 0x8880, RZ ;  /* 0x0000888010037816 */ /* 0x001fca00000000ff */
[----:B------:R-:W-:-:S07]  /*c440*/  IMAD R2, R3, R18, RZ ;  /* 0x0000001203027224 */ /* 0x000fce00078e02ff */
.L_x_403:
[----:B------:R-:W-:Y:S05]  /*c450*/  BSYNC B1 ;  /* 0x0000000000017941 */ /* 0x000fea0003800000 */
.L_x_402:
[----:B0-----:R-:W-:Y:S01]  /*c460*/  @!P5 IMAD R3, R82, R17, R2 ;  /* 0x000000115203d224 */ /* 0x001fe200078e0202 */
[----:B------:R-:W-:Y:S04]  /*c470*/  BSSY B1, `(.L_x_404) ;  /* 0x0000006000017945 */ /* 0x000fe80003800000 */
[----:B------:R0:W-:Y:S01]  /*c480*/  @!P5 STG.E.U8 desc[UR36][R8.64+0x70], R3 ;  /* 0x000070030800d986 */ /* 0x0001e2000c101124 */
[----:B------:R-:W-:Y:S05]  /*c490*/  @P6 BRA `(.L_x_405) ;  /* 0x00000000000c6947 */ /* 0x000fea0003800000 */
[----:B------:R-:W0:Y:S02]  /*c4a0*/  LDG.E.U8 R16, desc[UR36][R154.64+0x71] ;  /* 0x000071249a107981 */ /* 0x000e24000c1e1100 */
[----:B0-----:R-:W-:-:S05]  /*c4b0*/  PRMT R3, R16, 0x8880, RZ ;  /* 0x0000888010037816 */ /* 0x001fca00000000ff */
[----:B------:R-:W-:-:S07]  /*c4c0*/  IMAD R2, R3, R18, RZ ;  /* 0x0000001203027224 */ /* 0x000fce00078e02ff */
.L_x_405:
[----:B------:R-:W-:Y:S05]  /*c4d0*/  BSYNC B1 ;  /* 0x0000000000017941 */ /* 0x000fea0003800000 */
.L_x_404:
[----:B------:R-:W-:Y:S01]  /*c4e0*/  @!P6 IMAD R83, R83, R17, R2 ;  /* 0x000000115353e224 */ /* 0x000fe200078e0202 */
[----:B------:R-:W-:Y:S04]  /*c4f0*/  BSSY B1, `(.L_x_406) ;  /* 0x0000006000017945 */ /* 0x000fe80003800000 */
[----:B------:R0:W-:Y:S01]  /*c500*/  @!P6 STG.E.U8 desc[UR36][R8.64+0x71], R83 ;  /* 0x000071530800e986 */ /* 0x0001e2000c101124 */
[----:B------:R-:W-:Y:S05]  /*c510*/  @P1 BRA `(.L_x_407) ;  /* 0x00000000000c1947 */ /* 0x000fea0003800000 */
[----:B------:R-:W0:Y:S02]  /*c520*/  LDG.E.U8 R16, desc[UR36][R14.64+0x78] ;  /* 0x000078240e107981 */ /* 0x000e24000c1e1100 */
[----:B0-----:R-:W-:-:S05]  /*c530*/  PRMT R3, R16, 0x8880, RZ ;  /* 0x0000888010037816 */ /* 0x001fca00000000ff */
[----:B------:R-:W-:-:S07]  /*c540*/  IMAD R2, R3, R18, RZ ;  /* 0x0000001203027224 */ /* 0x000fce00078e02ff */
.L_x_407:
[----:B------:R-:W-:Y:S05]  /*c550*/  BSYNC B1 ;  /* 0x0000000000017941 */ /* 0x000fea0003800000 */
.L_x_406:
        /* <DEDUP_REMOVED lines=12> */
.L_x_409:
[----:B------:R-:W-:Y:S05]  /*c620*/  BSYNC B1 ;  /* 0x0000000000017941 */ /* 0x000fea0003800000 */
.L_x_408:
[----:B------:R-:W-:Y:S01]  /*c630*/  @!P4 IMAD R85, R85, R17, R2 ;  /* 0x000000115555c224 */ /* 0x000fe200078e0202 */
[----:B------:R-:W-:Y:S04]  /*c640*/  BSSY B1, `(.L_x_410) ;  /* 0x0000006000017945 */ /* 0x000fe80003800000 */
[----:B------:R0:W-:Y:S01]  /*c650*/  @!P4 STG.E.U8 desc[UR36][R6.64+0x79], R85 ;  /* 0x000079550600c986 */ /* 0x0001e2000c101124 */
[----:B------:R-:W-:Y:S05]  /*c660*/  @P3 BRA `(.L_x_411) ;  /* 0x00000000000c3947 */ /* 0x000fea0003800000 */
[----:B------:R-:W0:Y:S02]  /*c670*/  LDG.E.U8 R16, desc[UR36][R154.64+0x78] ;  /* 0x000078249a107981 */ /* 0x000e24000c1e1100 */
[----:B0-----:R-:W-:-:S05]  /*c680*/  PRMT R3, R16, 0x8880, RZ ;  /* 0x0000888010037816 */ /* 0x001fca00000000ff */
[----:B------:R-:W-:-:S07]  /*c690*/  IMAD R2, R3, R18, RZ ;  /* 0x0000001203027224 */ /* 0x000fce00078e02ff */
.L_x_411:
[----:B------:R-:W-:Y:S05]  /*c6a0*/  BSYNC B1 ;  /* 0x0000000000017941 */ /* 0x000fea0003800000 */
.L_x_410:
[----:B0-----:R-:W-:Y:S01]  /*c6b0*/  @!P3 IMAD R3, R86, R17, R2 ;  /* 0x000000115603b224 */ /* 0x001fe200078e0202 */
[----:B------:R-:W-:Y:S04]  /*c6c0*/  BSSY B1, `(.L_x_412) ;  /* 0x0000006000017945 */ /* 0x000fe80003800000 */
[----:B------:R0:W-:Y:S01]  /*c6d0*/  @!P3 STG.E.U8 desc[UR36][R8.64+0x78], R3 ;  /* 0x000078030800b986 */ /* 0x0001e2000c101124 */
[----:B------:R-:W-:Y:S05]  /*c6e0*/  @P5 BRA `(.L_x_413) ;  /* 0x00000000000c5947 */ /* 0x000fea0003800000 */
[----:B------:R-:W0:Y:S02]  /*c6f0*/  LDG.E.U8 R16, desc[UR36][R154.64+0x79] ;  /* 0x000079249a107981 */ /* 0x000e24000c1e1100 */
[----:B0-----:R-:W-:-:S05]  /*c700*/  PRMT R3, R16, 0x8880, RZ ;  /* 0x0000888010037816 */ /* 0x001fca00000000ff */
[----:B------:R-:W-:-:S07]  /*c710*/  IMAD R2, R3, R18, RZ ;  /* 0x0000001203027224 */ /* 0x000fce00078e02ff */
.L_x_413:
[----:B------:R-:W-:Y:S05]  /*c720*/  BSYNC B1 ;  /* 0x0000000000017941 */ /* 0x000fea0003800000 */
.L_x_412:
[----:B------:R-:W-:Y:S01]  /*c730*/  @!P5 IMAD R87, R87, R17, R2 ;  /* 0x000000115757d224 */ /* 0x000fe200078e0202 */
[----:B------:R-:W-:Y:S04]  /*c740*/  BSSY B1, `(.L_x_414) ;  /* 0x0000006000017945 */ /* 0x000fe80003800000 */
[----:B------:R0:W-:Y:S01]  /*c750*/  @!P5 STG.E.U8 desc[UR36][R8.64+0x79], R87 ;  /* 0x000079570800d986 */ /* 0x0001e2000c101124 */
[----:B------:R-:W-:Y:S05]  /*c760*/  @P6 BRA `(.L_x_415) ;  /* 0x00000000000c6947 */ /* 0x000fea0003800000 */
[----:B------:R-:W0:Y:S02]  /*c770*/  LDG.E.U8 R16, desc[UR36][R14.64+0x80] ;  /* 0x000080240e107981 */ /* 0x000e24000c1e1100 */
[----:B0-----:R-:W-:-:S05]  /*c780*/  PRMT R3, R16, 0x8880, RZ ;  /* 0x0000888010037816 */ /* 0x001fca00000000ff */
[----:B------:R-:W-:-:S07]  /*c790*/  IMAD R2, R3, R18, RZ ;  /* 0x0000001203027224 */ /* 0x000fce00078e02ff */
.L_x_415:
[----:B------:R-:W-:Y:S05]  /*c7a0*/  BSYNC B1 ;  /* 0x0000000000017941 */ /* 0x000fea0003800000 */
.L_x_414:
[----:B0-----:R-:W-:Y:S01]  /*c7b0*/  @!P6 IMAD R3, R88, R17, R2 ;  /* 0x000000115803e224 */ /* 0x001fe200078e0202 */
[----:B------:R-:W-:Y:S04]  /*c7c0*/  BSSY B1, `(.L_x_416) ;  /* 0x0000006000017945 */ /* 0x000fe80003800000 */
[----:B------:R0:W-:Y:S01]  /*c7d0*/  @!P6 STG.E.U8 desc[UR36][R6.64+0x80], R3 ;  /* 0x000080030600e986 */ /* 0x0001e2000c101124 */
[----:B------:R-:W-:Y:S05]  /*c7e0*/  @P1 BRA `(.L_x_417) ;  /* 0x00000000000c1947 */ /* 0x000fea0003800000 */
[----:B------:R-:W0:Y:S02]  /*c7f0*/  LDG.E.U8 R16, desc[UR36][R14.64+0x81] ;  /* 0x000081240e107981 */ /* 0x000e24000c1e1100 */
[----:B0-----:R-:W-:-:S05]  /*c800*/  PRMT R3, R16, 0x8880, RZ ;  /* 0x0000888010037816 */ /* 0x001fca00000000ff */
[----:B------:R-:W-:-:S07]  /*c810*/  IMAD R2, R3, R18, RZ ;  /* 0x0000001203027224 */ /* 0x000fce00078e02ff */
.L_x_417:
[----:B------:R-:W-:Y:S05]  /*c820*/  BSYNC B1 ;  /* 0x0000000000017941 */ /* 0x000fea0003800000 */
.L_x_416:
        /* <DEDUP_REMOVED lines=12> */
.L_x_419:
[----:B------:R-:W-:Y:S05]  /*c8f0*/  BSYNC B1 ;  /* 0x0000000000017941 */ /* 0x000fea0003800000 */
.L_x_418:
[----:B0-----:R-:W-:Y:S01]  /*c900*/  @!P4 IMAD R3, R90, R17, R2 ;  /* 0x000000115a03c224 */ /* 0x001fe200078e0202 */
[----:B------:R-:W-:Y:S04]  /*c910*/  BSSY B1, `(.L_x_420) ;  /* 0x0000006000017945 */ /* 0x000fe80003800000 */
[----:B------:R0:W-:Y:S01]  /*c920*/  @!P4 STG.E.U8 desc[UR36][R8.64+0x80], R3 ;  /* 0x000080030800c986 */ /* 0x0001e2000c101124 */
[----:B------:R-:W-:Y:S05]  /*c930*/  @P3 BRA `(.L_x_421) ;  /* 0x00000000000c3947 */ /* 0x000fea0003800000 */
[----:B------:R-:W0:Y:S02]  /*c940*/  LDG.E.U8 R16, desc[UR36][R154.64+0x81] ;  /* 0x000081249a107981 */ /* 0x000e24000c1e1100 */
[----:B0-----:R-:W-:-:S05]  /*c950*/  PRMT R3, R16, 0x8880, RZ ;  /* 0x0000888010037816 */ /* 0x001fca00000000ff */
[----:B------:R-:W-:-:S07]  /*c960*/  IMAD R2, R3, R18, RZ ;  /* 0x0000001203027224 */ /* 0x000fce00078e02ff */
.L_x_421:
[----:B------:R-:W-:Y:S05]  /*c970*/  BSYNC B1 ;  /* 0x0000000000017941 */ /* 0x000fea0003800000 */
.L_x_420:
[----:B------:R-:W-:Y:S01]  /*c980*/  @!P3 IMAD R91, R91, R17, R2 ;  /* 0x000000115b5bb224 */ /* 0x000fe200078e0202 */
[----:B------:R-:W-:Y:S04]  /*c990*/  BSSY B1, `(.L_x_422) ;  /* 0x0000006000017945 */ /* 0x000fe80003800000 */
[----:B------:R0:W-:Y:S01]  /*c9a0*/  @!P3 STG.E.U8 desc[UR36][R8.64+0x81], R91 ;  /* 0x0000815b0800b986 */ /* 0x0001e2000c101124 */
[----:B------:R-:W-:Y:S05]  /*c9b0*/  @P5 BRA `(.L_x_423) ;  /* 0x00000000000c5947 */ /* 0x000fea0003800000 */
[----:B------:R-:W0:Y:S02]  /*c9c0*/  LDG.E.U8 R16, desc[UR36][R14.64+0x88] ;  /* 0x000088240e107981 */ /* 0x000e24000c1e1100 */
[----:B0-----:R-:W-:-:S05]  /*c9d0*/  PRMT R3, R16, 0x8880, RZ ;  /* 0x0000888010037816 */ /* 0x001fca00000000ff */
[----:B------:R-:W-:-:S07]  /*c9e0*/  IMAD R2, R3, R18, RZ ;  /* 0x0000001203027224 */ /* 0x000fce00078e02ff */
.L_x_423:
[----:B------:R-:W-:Y:S05]  /*c9f0*/  BSYNC B1 ;  /* 0x0000000000017941 */ /* 0x000fea0003800000 */
.L_x_422:
[----:B0-----:R-:W-:Y:S01]  /*ca00*/  @!P5 IMAD R3, R92, R17, R2 ;  /* 0x000000115c03d224 */ /* 0x001fe200078e0202 */
[----:B------:R-:W-:Y:S04]  /*ca10*/  BSSY B1, `(.L_x_424) ;  /* 0x0000006000017945 */ /* 0x000fe80003800000 */
[----:B------:R0:W-:Y:S01]  /*ca20*/  @!P5 STG.E.U8 desc[UR36][R6.64+0x88], R3 ;  /* 0x000088030600d986 */ /* 0x0001e2000c101124 */
[----:B------:R-:W-:Y:S05]  /*ca30*/  @P6 BRA `(.L_x_425) ;  /* 0x00000000000c6947 */ /* 0x000fea0003800000 */
[----:B------:R-:W0:Y:S02]  /*ca40*/  LDG.E.U8 R16, desc[UR36][R14.64+0x89] ;  /* 0x000089240e107981 */ /* 0x000e24000c1e1100 */
[----:B0-----:R-:W-:-:S05]  /*ca50*/  PRMT R3, R16, 0x8880, RZ ;  /* 0x0000888010037816 */ /* 0x001fca00000000ff */
[----:B------:R-:W-:-:S07]  /*ca60*/  IMAD R2, R3, R18, RZ ;  /* 0x0000001203027224 */ /* 0x000fce00078e02ff */
.L_x_425:
[----:B------:R-:W-:Y:S05]  /*ca70*/  BSYNC B1 ;  /* 0x0000000000017941 */ /* 0x000fea0003800000 */
.L_x_424:
[----:B------:R-:W-:Y:S01]  /*ca80*/  @!P6 IMAD R93, R93, R17, R2 ;  /* 0x000000115d5de224 */ /* 0x000fe200078e0202 */
[----:B------:R-:W-:Y:S04]  /*ca90*/  BSSY B1, `(.L_x_426) ;  /* 0x0000006000017945 */ /* 0x000fe80003800000 */
[----:B------:R0:W-:Y:S01]  /*caa0*/  @!P6 STG.E.U8 desc[UR36][R6.64+0x89], R93 ;  /* 0x0000895d0600e986 */ /* 0x0001e2000c101124 */
[----:B------:R-:W-:Y:S05]  /*cab0*/  @P1 BRA `(.L_x_427) ;  /* 0x00000000000c1947 */ /* 0x000fea0003800000 */
[----:B------:R-:W0:Y:S02]  /*cac0*/  LDG.E.U8 R16, desc[UR36][R154.64+0x88] ;  /* 0x000088249a107981 */ /* 0x000e24000c1e1100 */
[----:B0-----:R-:W-:-:S05]  /*cad0*/  PRMT R3, R16, 0x8880, RZ ;  /* 0x0000888010037816 */ /* 0x001fca00000000ff */
[----:B------:R-:W-:-:S07]  /*cae0*/  IMAD R2, R3, R18, RZ ;  /* 0x0000001203027224 */ /* 0x000fce00078e02ff */
.L_x_427:
[----:B------:R-:W-:Y:S05]  /*caf0*/  BSYNC B1 ;  /* 0x0000000000017941 */ /* 0x000fea0003800000 */
.L_x_426:
        /* <DEDUP_REMOVED lines=12> */
.L_x_429:
[----:B------:R-:W-:Y:S05]  /*cbc0*/  BSYNC B1 ;  /* 0x0000000000017941 */ /* 0x000fea0003800000 */
.L_x_428:
[----:B------:R-:W-:Y:S01]  /*cbd0*/  @!P4 IMAD R95, R95, R17, R2 ;  /* 0x000000115f5fc224 */ /* 0x000fe200078e0202 */
[----:B------:R-:W-:Y:S04]  /*cbe0*/  BSSY B1, `(.L_x_430) ;  /* 0x0000006000017945 */ /* 0x000fe80003800000 */
[----:B------:R0:W-:Y:S01]  /*cbf0*/  @!P4 STG.E.U8 desc[UR36][R8.64+0x89], R95 ;  /* 0x0000895f0800c986 */ /* 0x0001e2000c101124 */
[----:B------:R-:W-:Y:S05]  /*cc00*/  @P3 BRA `(.L_x_431) ;  /* 0x00000000000c3947 */ /* 0x000fea0003800000 */
[----:B------:R-:W0:Y:S02]  /*cc10*/  LDG.E.U8 R16, desc[UR36][R14.64+0x90] ;  /* 0x000090240e107981 */ /* 0x000e24000c1e1100 */
[----:B0-----:R-:W-:-:S05]  /*cc20*/  PRMT R3, R16, 0x8880, RZ ;  /* 0x0000888010037816 */ /* 0x001fca00000000ff */
[----:B------:R-:W-:-:S07]  /*cc30*/  IMAD R2, R3, R18, RZ ;  /* 0x0000001203027224 */ /* 0x000fce00078e02ff */
.L_x_431:
[----:B------:R-:W-:Y:S05]  /*cc40*/  BSYNC B1 ;  /* 0x0000000000017941 */ /* 0x000fea0003800000 */
.L_x_430:
[----:B0-----:R-:W-:Y:S01]  /*cc50*/  @!P3 IMAD R3, R96, R17, R2 ;  /* 0x000000116003b224 */ /* 0x001fe200078e0202 */
[----:B------:R-:W-:Y:S04]  /*cc60*/  BSSY B1, `(.L_x_432) ;  /* 0x0000006000017945 */ /* 0x000fe80003800000 */
[----:B------:R0:W-:Y:S01]  /*cc70*/  @!P3 STG.E.U8 desc[UR36][R6.64+0x90], R3 ;  /* 0x000090030600b986 */ /* 0x0001e2000c101124 */
[----:B------:R-:W-:Y:S05]  /*cc80*/  @P5 BRA `(.L_x_433) ;  /* 0x00000000000c5947 */ /* 0x000fea0003800000 */
[----:B------:R-:W0:Y:S02]  /*cc90*/  LDG.E.U8 R16, desc[UR36][R14.64+0x91] ;  /* 0x000091240e107981 */ /* 0x000e24000c1e1100 */
[----:B0-----:R-:W-:-:S05]  /*cca0*/  PRMT R3, R16, 0x8880, RZ ;  /* 0x0000888010037816 */ /* 0x001fca00000000ff */
[----:B------:R-:W-:-:S07]  /*ccb0*/  IMAD R2, R3, R18, RZ ;  /* 0x0000001203027224 */ /* 0x000fce00078e02ff */
.L_x_433:
[----:B------:R-:W-:Y:S05]  /*ccc0*/  BSYNC B1 ;  /* 0x0000000000017941 */ /* 0x000fea0003800000 */
.L_x_432:
[----:B------:R-:W-:Y:S01]  /*ccd0*/  @!P5 IMAD R97, R97, R17, R2 ;  /* 0x000000116161d224 */ /* 0x000fe200078e0202 */
[----:B------:R-:W-:Y:S04]  /*cce0*/  BSSY B1, `(.L_x_434) ;  /* 0x0000006000017945 */ /* 0x000fe80003800000 */
[----:B------:R0:W-:Y:S01]  /*ccf0*/  @!P5 STG.E.U8 desc[UR36][R6.64+0x91], R97 ;  /* 0x000091610600d986 */ /* 0x0001e2000c101124 */
[----:B------:R-:W-:Y:S05]  /*cd00*/  @P6 BRA `(.L_x_435) ;  /* 0x00000000000c6947 */ /* 0x000fea0003800000 */
[----:B------:R-:W0:Y:S02]  /*cd10*/  LDG.E.U8 R16, desc[UR36][R154.64+0x90] ;  /* 0x000090249a107981 */ /* 0x000e24000c1e1100 */
[----:B0-----:R-:W-:-:S05]  /*cd20*/  PRMT R3, R16, 0x8880, RZ ;  /* 0x0000888010037816 */ /* 0x001fca00000000ff */
[----:B------:R-:W-:-:S07]  /*cd30*/  IMAD R2, R3, R18, RZ ;  /* 0x0000001203027224 */ /* 0x000fce00078e02ff */
.L_x_435:
[----:B------:R-:W-:Y:S05]  /*cd40*/  BSYNC B1 ;  /* 0x0000000000017941 */ /* 0x000fea0003800000 */
.L_x_434:
[----:B0-----:R-:W-:Y:S01]  /*cd50*/  @!P6 IMAD R3, R98, R17, R2 ;  /* 0x000000116203e224 */ /* 0x001fe200078e0202 */
[----:B------:R-:W-:Y:S04]  /*cd60*/  BSSY B1, `(.L_x_436) ;  /* 0x0000006000017945 */ /* 0x000fe80003800000 */
[----:B------:R0:W-:Y:S01]  /*cd70*/  @!P6 STG.E.U8 desc[UR36][R8.64+0x90], R3 ;  /* 0x000090030800e986 */ /* 0x0001e2000c101124 */
[----:B------:R-:W-:Y:S05]  /*cd80*/  @P1 BRA `(.L_x_437) ;  /* 0x00000000000c1947 */ /* 0x000fea0003800000 */
[----:B------:R-:W0:Y:S02]  /*cd90*/  LDG.E.U8 R16, desc[UR36][R154.64+0x91] ;  /* 0x000091249a107981 */ /* 0x000e24000c1e1100 */
[----:B0-----:R-:W-:-:S05]  /*cda0*/  PRMT R3, R16, 0x8880, RZ ;  /* 0x0000888010037816 */ /* 0x001fca00000000ff */
[----:B------:R-:W-:-:S07]  /*cdb0*/  IMAD R2, R3, R18, RZ ;  /* 0x0000001203027224 */ /* 0x000fce00078e02ff */
.L_x_437:
[----:B------:R-:W-:Y:S05]  /*cdc0*/  BSYNC B1 ;  /* 0x0000000000017941 */ /* 0x000fea0003800000 */
.L_x_436:
        /* <DEDUP_REMOVED lines=12> */
.L_x_439:
[----:B------:R-:W-:Y:S05]  /*ce90*/  BSYNC B1 ;  /* 0x0000000000017941 */ /* 0x000fea0003800000 */
.L_x_438:
[----:B0-----:R-:W-:Y:S01]  /*cea0*/  @!P4 IMAD R3, R100, R17, R2 ;  /* 0x000000116403c224 */ /* 0x001fe200078e0202 */
[----:B------:R-:W-:Y:S04]  /*ceb0*/  BSSY B1, `(.L_x_440) ;  /* 0x0000006000017945 */ /* 0x000fe80003800000 */
[----:B------:R0:W-:Y:S01]  /*cec0*/  @!P4 STG.E.U8 desc[UR36][R6.64+0x98], R3 ;  /* 0x000098030600c986 */ /* 0x0001e2000c101124 */
[----:B------:R-:W-:Y:S05]  /*ced0*/  @P3 BRA `(.L_x_441) ;  /* 0x00000000000c3947 */ /* 0x000fea0003800000 */
[----:B------:R-:W0:Y:S02]  /*cee0*/  LDG.E.U8 R16, desc[UR36][R14.64+0x99] ;  /* 0x000099240e107981 */ /* 0x000e24000c1e1100 */
[----:B0-----:R-:W-:-:S05]  /*cef0*/  PRMT R3, R16, 0x8880, RZ ;  /* 0x0000888010037816 */ /* 0x001fca00000000ff */
[----:B------:R-:W-:-:S07]  /*cf00*/  IMAD R2, R3, R18, RZ ;  /* 0x0000001203027224 */ /* 0x000fce00078e02ff */
.L_x_441:
[----:B------:R-:W-:Y:S05]  /*cf10*/  BSYNC B1 ;  /* 0x0000000000017941 */ /* 0x000fea0003800000 */
.L_x_440:
[----:B------:R-:W-:Y:S01]  /*cf20*/  @!P3 IMAD R101, R101, R17, R2 ;  /* 0x000000116565b224 */ /* 0x000fe200078e0202 */
[----:B------:R-:W-:Y:S04]  /*cf30*/  BSSY B1, `(.L_x_442) ;  /* 0x0000006000017945 */ /* 0x000fe80003800000 */
[----:B------:R0:W-:Y:S01]  /*cf40*/  @!P3 STG.E.U8 desc[UR36][R6.64+0x99], R101 ;  /* 0x000099650600b986 */ /* 0x0001e2000c101124 */
[----:B------:R-:W-:Y:S05]  /*cf50*/  @P5 BRA `(.L_x_443) ;  /* 0x00000000000c5947 */ /* 0x000fea0003800000 */
[----:B------:R-:W0:Y:S02]  /*cf60*/  LDG.E.U8 R16, desc[UR36][R154.64+0x98] ;  /* 0x000098249a107981 */ /* 0x000e24000c1e1100 */
[----:B0-----:R-:W-:-:S05]  /*cf70*/  PRMT R3, R16, 0x8880, RZ ;  /* 0x0000888010037816 */ /* 0x001fca00000000ff */
[----:B------:R-:W-:-:S07]  /*cf80*/  IMAD R2, R3, R18, RZ ;  /* 0x0000001203027224 */ /* 0x000fce00078e02ff */
.L_x_443:
[----:B------:R-:W-:Y:S05]  /*cf90*/  BSYNC B1 ;  /* 0x0000000000017941 */ /* 0x000fea0003800000 */
.L_x_442:
[----:B0-----:R-:W-:Y:S01]  /*cfa0*/  @!P5 IMAD R3, R102, R17, R2 ;  /* 0x000000116603d224 */ /* 0x001fe200078e0202 */
[----:B------:R-:W-:Y:S04]  /*cfb0*/  BSSY B1, `(.L_x_444) ;  /* 0x0000006000017945 */ /* 0x000fe80003800000 */
[----:B------:R0:W-:Y:S01]  /*cfc0*/  @!P5 STG.E.U8 desc[UR36][R8.64+0x98], R3 ;  /* 0x000098030800d986 */ /* 0x0001e2000c101124 */
[----:B------:R-:W-:Y:S05]  /*cfd0*/  @P6 BRA `(.L_x_445) ;  /* 0x00000000000c6947 */ /* 0x000fea0003800000 */
[----:B------:R-:W0:Y:S02]  /*cfe0*/  LDG.E.U8 R16, desc[UR36][R154.64+0x99] ;  /* 0x000099249a107981 */ /* 0x000e24000c1e1100 */
[----:B0-----:R-:W-:-:S05]  /*cff0*/  PRMT R3, R16, 0x8880, RZ ;  /* 0x0000888010037816 */ /* 0x001fca00000000ff */
[----:B------:R-:W-:-:S07]  /*d000*/  IMAD R2, R3, R18, RZ ;  /* 0x0000001203027224 */ /* 0x000fce00078e02ff */
.L_x_445:
[----:B------:R-:W-:Y:S05]  /*d010*/  BSYNC B1 ;  /* 0x0000000000017941 */ /* 0x000fea0003800000 */
.L_x_444:
[----:B------:R-:W-:Y:S01]  /*d020*/  @!P6 IMAD R103, R103, R17, R2 ;  /* 0x000000116767e224 */ /* 0x000fe200078e0202 */
[----:B------:R-:W-:Y:S04]  /*d030*/  BSSY B1, `(.L_x_446) ;  /* 0x0000006000017945 */ /* 0x000fe80003800000 */
[----:B------:R0:W-:Y:S01]  /*d040*/  @!P6 STG.E.U8 desc[UR36][R8.64+0x99], R103 ;  /* 0x000099670800e986 */ /* 0x0001e2000c101124 */
[----:B------:R-:W-:Y:S05]  /*d050*/  @P1 BRA `(.L_x_447) ;  /* 0x00000000000c1947 */ /* 0x000fea0003800000 */
[----:B------:R-:W0:Y:S02]  /*d060*/  LDG.E.U8 R16, desc[UR36][R14.64+0xa0] ;  /* 0x0000a0240e107981 */ /* 0x000e24000c1e1100 */
[----:B0-----:R-:W-:-:S05]  /*d070*/  PRMT R3, R16, 0x8880, RZ ;  /* 0x0000888010037816 */ /* 0x001fca00000000ff */
[----:B------:R-:W-:-:S07]  /*d080*/  IMAD R2, R3, R18, RZ ;  /* 0x0000001203027224 */ /* 0x000fce00078e02ff */
.L_x_447:
[----:B------:R-:W-:Y:S05]  /*d090*/  BSYNC B1 ;  /* 0x0000000000017941 */ /* 0x000fea0003800000 */
.L_x_446:
        /* <DEDUP_REMOVED lines=12> */
.L_x_449:
[----:B------:R-:W-:Y:S05]  /*d160*/  BSYNC B1 ;  /* 0x0000000000017941 */ /* 0x000fea0003800000 */
.L_x_448:
[----:B------:R-:W-:Y:S01]  /*d170*/  @!P4 IMAD R105, R105, R17, R2 ;  /* 0x000000116969c224 */ /* 0x000fe200078e0202 */
[----:B------:R-:W-:Y:S04]  /*d180*/  BSSY B1, `(.L_x_450) ;  /* 0x0000006000017945 */ /* 0x000fe80003800000 */
[----:B------:R0:W-:Y:S01]  /*d190*/  @!P4 STG.E.U8 desc[UR36][R6.64+0xa1], R105 ;  /* 0x0000a1690600c986 */ /* 0x0001e2000c101124 */
[----:B------:R-:W-:Y:S05]  /*d1a0*/  @P3 BRA `(.L_x_451) ;  /* 0x00000000000c3947 */ /* 0x000fea0003800000 */
[----:B------:R-:W0:Y:S02]  /*d1b0*/  LDG.E.U8 R16, desc[UR36][R154.64+0xa0] ;  /* 0x0000a0249a107981 */ /* 0x000e24000c1e1100 */
[----:B0-----:R-:W-:-:S05]  /*d1c0*/  PRMT R3, R16, 0x8880, RZ ;  /* 0x0000888010037816 */ /* 0x001fca00000000ff */
[----:B------:R-:W-:-:S07]  /*d1d0*/  IMAD R2, R3, R18, RZ ;  /* 0x0000001203027224 */ /* 0x000fce00078e02ff */
.L_x_451:
[----:B------:R-:W-:Y:S05]  /*d1e0*/  BSYNC B1 ;  /* 0x0000000000017941 */ /* 0x000fea0003800000 */
.L_x_450:
[----:B0-----:R-:W-:Y:S01]  /*d1f0*/  @!P3 IMAD R3, R106, R17, R2 ;  /* 0x000000116a03b224 */ /* 0x001fe200078e0202 */
[----:B------:R-:W-:Y:S04]  /*d200*/  BSSY B1, `(.L_x_452) ;  /* 0x0000006000017945 */ /* 0x000fe80003800000 */
[----:B------:R0:W-:Y:S01]  /*d210*/  @!P3 STG.E.U8 desc[UR36][R8.64+0xa0], R3 ;  /* 0x0000a0030800b986 */ /* 0x0001e2000c101124 */
[----:B------:R-:W-:Y:S05]  /*d220*/  @P5 BRA `(.L_x_453) ;  /* 0x00000000000c5947 */ /* 0x000fea0003800000 */
[----:B------:R-:W0:Y:S02]  /*d230*/  LDG.E.U8 R16, desc[UR36][R154.64+0xa1] ;  /* 0x0000a1249a107981 */ /* 0x000e24000c1e1100 */
[----:B0-----:R-:W-:-:S05]  /*d240*/  PRMT R3, R16, 0x8880, RZ ;  /* 0x0000888010037816 */ /* 0x001fca00000000ff */
[----:B------:R-:W-:-:S07]  /*d250*/  IMAD R2, R3, R18, RZ ;  /* 0x0000001203027224 */ /* 0x000fce00078e02ff */
.L_x_453:
[----:B------:R-:W-:Y:S05]  /*d260*/  BSYNC B1 ;  /* 0x0000000000017941 */ /* 0x000fea0003800000 */
.L_x_452:
[----:B------:R-:W-:Y:S01]  /*d270*/  @!P5 IMAD R107, R107, R17, R2 ;  /* 0x000000116b6bd224 */ /* 0x000fe200078e0202 */
[----:B------:R-:W-:Y:S04]  /*d280*/  BSSY B1, `(.L_x_454) ;  /* 0x0000006000017945 */ /* 0x000fe80003800000 */
[----:B------:R0:W-:Y:S01]  /*d290*/  @!P5 STG.E.U8 desc[UR36][R8.64+0xa1], R107 ;  /* 0x0000a16b0800d986 */ /* 0x0001e2000c101124 */
[----:B------:R-:W-:Y:S05]  /*d2a0*/  @P6 BRA `(.L_x_455) ;  /* 0x00000000000c6947 */ /* 0x000fea0003800000 */
[----:B------:R-:W0:Y:S02]  /*d2b0*/  LDG.E.U8 R16, desc[UR36][R14.64+0xa8] ;  /* 0x0000a8240e107981 */ /* 0x000e24000c1e1100 */
[----:B0-----:R-:W-:-:S05]  /*d2c0*/  PRMT R3, R16, 0x8880, RZ ;  /* 0x0000888010037816 */ /* 0x001fca00000000ff */
[----:B------:R-:W-:-:S07]  /*d2d0*/  IMAD R2, R3, R18, RZ ;  /* 0x0000001203027224 */ /* 0x000fce00078e02ff */
.L_x_455:
[----:B------:R-:W-:Y:S05]  /*d2e0*/  BSYNC B1 ;  /* 0x0000000000017941 */ /* 0x000fea0003800000 */
.L_x_454:
[----:B0-----:R-:W-:Y:S01]  /*d2f0*/  @!P6 IMAD R3, R108, R17, R2 ;  /* 0x000000116c03e224 */ /* 0x001fe200078e0202 */
[----:B------:R-:W-:Y:S04]  /*d300*/  BSSY B1, `(.L_x_456) ;  /* 0x0000006000017945 */ /* 0x000fe80003800000 */
[----:B------:R0:W-:Y:S01]  /*d310*/  @!P6 STG.E.U8 desc[UR36][R6.64+0xa8], R3 ;  /* 0x0000a8030600e986 */ /* 0x0001e2000c101124 */
[----:B------:R-:W-:Y:S05]  /*d320*/  @P1 BRA `(.L_x_457) ;  /* 0x00000000000c1947 */ /* 0x000fea0003800000 */
[----:B------:R-:W0:Y:S02]  /*d330*/  LDG.E.U8 R16, desc[UR36][R14.64+0xa9] ;  /* 0x0000a9240e107981 */ /* 0x000e24000c1e1100 */
[----:B0-----:R-:W-:-:S05]  /*d340*/  PRMT R3, R16, 0x8880, RZ ;  /* 0x0000888010037816 */ /* 0x001fca00000000ff */
[----:B------:R-:W-:-:S07]  /*d350*/  IMAD R2, R3, R18, RZ ;  /* 0x0000001203027224 */ /* 0x000fce00078e02ff */
.L_x_457:
[----:B------:R-:W-:Y:S05]  /*d360*/  BSYNC B1 ;  /* 0x0000000000017941 */ /* 0x000fea0003800000 */
.L_x_456:
        /* <DEDUP_REMOVED lines=12> */
.L_x_459:
[----:B------:R-:W-:Y:S05]  /*d430*/  BSYNC B1 ;  /* 0x0000000000017941 */ /* 0x000fea0003800000 */
.L_x_458:
[----:B0-----:R-:W-:Y:S01]  /*d440*/  @!P4 IMAD R3, R110, R17, R2 ;  /* 0x000000116e03c224 */ /* 0x001fe200078e0202 */
[----:B------:R-:W-:Y:S04]  /*d450*/  BSSY B1, `(.L_x_460) ;  /* 0x0000006000017945 */ /* 0x000fe80003800000 */
[----:B------:R0:W-:Y:S01]  /*d460*/  @!P4 STG.E.U8 desc[UR36][R8.64+0xa8], R3 ;  /* 0x0000a8030800c986 */ /* 0x0001e2000c101124 */
[----:B------:R-:W-:Y:S05]  /*d470*/  @P3 BRA `(.L_x_461) ;  /* 0x00000000000c3947 */ /* 0x000fea0003800000 */
[----:B------:R-:W0:Y:S02]  /*d480*/  LDG.E.U8 R16, desc[UR36][R154.64+0xa9] ;  /* 0x0000a9249a107981 */ /* 0x000e24000c1e1100 */
[----:B0-----:R-:W-:-:S05]  /*d490*/  PRMT R3, R16, 0x8880, RZ ;  /* 0x0000888010037816 */ /* 0x001fca00000000ff */
[----:B------:R-:W-:-:S07]  /*d4a0*/  IMAD R2, R3, R18, RZ ;  /* 0x0000001203027224 */ /* 0x000fce00078e02ff */
.L_x_461:
[----:B------:R-:W-:Y:S05]  /*d4b0*/  BSYNC B1 ;  /* 0x0000000000017941 */ /* 0x000fea0003800000 */
.L_x_460:
[----:B------:R-:W-:Y:S01]  /*d4c0*/  @!P3 IMAD R111, R111, R17, R2 ;  /* 0x000000116f6fb224 */ /* 0x000fe200078e0202 */
[----:B------:R-:W-:Y:S04]  /*d4d0*/  BSSY B1, `(.L_x_462) ;  /* 0x0000006000017945 */ /* 0x000fe80003800000 */
[----:B------:R0:W-:Y:S01]  /*d4e0*/  @!P3 STG.E.U8 desc[UR36][R8.64+0xa9], R111 ;  /* 0x0000a96f0800b986 */ /* 0x0001e2000c101124 */
[----:B------:R-:W-:Y:S05]  /*d4f0*/  @P5 BRA `(.L_x_463) ;  /* 0x00000000000c5947 */ /* 0x000fea0003800000 */
[----:B------:R-:W0:Y:S02]  /*d500*/  LDG.E.U8 R16, desc[UR36][R14.64+0xb0] ;  /* 0x0000b0240e107981 */ /* 0x000e24000c1e1100 */
[----:B0-----:R-:W-:-:S05]  /*d510*/  PRMT R3, R16, 0x8880, RZ ;  /* 0x0000888010037816 */ /* 0x001fca00000000ff */
[----:B------:R-:W-:-:S07]  /*d520*/  IMAD R2, R3, R18, RZ ;  /* 0x0000001203027224 */ /* 0x000fce00078e02ff */
.L_x_463:
[----:B------:R-:W-:Y:S05]  /*d530*/  BSYNC B1 ;  /* 0x0000000000017941 */ /* 0x000fea0003800000 */
.L_x_462:
[----:B0-----:R-:W-:Y:S01]  /*d540*/  @!P5 IMAD R3, R112, R17, R2 ;  /* 0x000000117003d224 */ /* 0x001fe200078e0202 */
[----:B------:R-:W-:Y:S04]  /*d550*/  BSSY B1, `(.L_x_464) ;  /* 0x0000006000017945 */ /* 0x000fe80003800000 */
[----:B------:R0:W-:Y:S01]  /*d560*/  @!P5 STG.E.U8 desc[UR36][R6.64+0xb0], R3 ;  /* 0x0000b0030600d986 */ /* 0x0001e2000c101124 */
[----:B------:R-:W-:Y:S05]  /*d570*/  @P6 BRA `(.L_x_465) ;  /* 0x00000000000c6947 */ /* 0x000fea0003800000 */
[----:B------:R-:W0:Y:S02]  /*d580*/  LDG.E.U8 R16, desc[UR36][R14.64+0xb1] ;  /* 0x0000b1240e107981 */ /* 0x000e24000c1e1100 */
[----:B0-----:R-:W-:-:S05]  /*d590*/  PRMT R3, R16, 0x8880, RZ ;  /* 0x0000888010037816 */ /* 0x001fca00000000ff */
[----:B------:R-:W-:-:S07]  /*d5a0*/  IMAD R2, R3, R18, RZ ;  /* 0x0000001203027224 */ /* 0x000fce00078e02ff */
.L_x_465:
[----:B------:R-:W-:Y:S05]  /*d5b0*/  BSYNC B1 ;  /* 0x0000000000017941 */ /* 0x000fea0003800000 */
.L_x_464:
[----:B------:R-:W-:Y:S01]  /*d5c0*/  @!P6 IMAD R113, R113, R17, R2 ;  /* 0x000000117171e224 */ /* 0x000fe200078e0202 */
[----:B------:R-:W-:Y:S04]  /*d5d0*/  BSSY B1, `(.L_x_466) ;  /* 0x0000006000017945 */ /* 0x000fe80003800000 */
[----:B------:R0:W-:Y:S01]  /*d5e0*/  @!P6 STG.E.U8 desc[UR36][R6.64+0xb1], R113 ;  /* 0x0000b1710600e986 */ /* 0x0001e2000c101124 */
[----:B------:R-:W-:Y:S05]  /*d5f0*/  @P1 BRA `(.L_x_467) ;  /* 0x00000000000c1947 */ /* 0x000fea0003800000 */
[----:B------:R-:W0:Y:S02]  /*d600*/  LDG.E.U8 R16, desc[UR36][R154.64+0xb0] ;  /* 0x0000b0249a107981 */ /* 0x000e24000c1e1100 */
[----:B0-----:R-:W-:-:S05]  /*d610*/  PRMT R3, R16, 0x8880, RZ ;  /* 0x0000888010037816 */ /* 0x001fca00000000ff */
[----:B------:R-:W-:-:S07]  /*d620*/  IMAD R2, R3, R18, RZ ;  /* 0x0000001203027224 */ /* 0x000fce00078e02ff */
.L_x_467:
[----:B------:R-:W-:Y:S05]  /*d630*/  BSYNC B1 ;  /* 0x0000000000017941 */ /* 0x000fea0003800000 */
.L_x_466:
        /* <DEDUP_REMOVED lines=12> */
.L_x_469:
[----:B------:R-:W-:Y:S05]  /*d700*/  BSYNC B1 ;  /* 0x0000000000017941 */ /* 0x000fea0003800000 */
.L_x_468:
[----:B------:R-:W-:Y:S01]  /*d710*/  @!P4 IMAD R115, R115, R17, R2 ;  /* 0x000000117373c224 */ /* 0x000fe200078e0202 */
[----:B------:R-:W-:Y:S04]  /*d720*/  BSSY B1, `(.L_x_470) ;  /* 0x0000006000017945 */ /* 0x000fe80003800000 */
[----:B------:R0:W-:Y:S01]  /*d730*/  @!P4 STG.E.U8 desc[UR36][R8.64+0xb1], R115 ;  /* 0x0000b1730800c986 */ /* 0x0001e2000c101124 */
[----:B------:R-:W-:Y:S05]  /*d740*/  @P3 BRA `(.L_x_471) ;  /* 0x00000000000c3947 */ /* 0x000fea0003800000 */
[----:B------:R-:W0:Y:S02]  /*d750*/  LDG.E.U8 R16, desc[UR36][R14.64+0xb8] ;  /* 0x0000b8240e107981 */ /* 0x000e24000c1e1100 */
[----:B0-----:R-:W-:-:S05]  /*d760*/  PRMT R3, R16, 0x8880, RZ ;  /* 0x0000888010037816 */ /* 0x001fca00000000ff */
[----:B------:R-:W-:-:S07]  /*d770*/  IMAD R2, R3, R18, RZ ;  /* 0x0000001203027224 */ /* 0x000fce00078e02ff */
.L_x_471:
[----:B------:R-:W-:Y:S05]  /*d780*/  BSYNC B1 ;  /* 0x0000000000017941 */ /* 0x000fea0003800000 */
.L_x_470:
[----:B0-----:R-:W-:Y:S01]  /*d790*/  @!P3 IMAD R3, R116, R17, R2 ;  /* 0x000000117403b224 */ /* 0x001fe200078e0202 */
[----:B------:R-:W-:Y:S04]  /*d7a0*/  BSSY B1, `(.L_x_472) ;  /* 0x0000006000017945 */ /* 0x000fe80003800000 */
[----:B------:R0:W-:Y:S01]  /*d7b0*/  @!P3 STG.E.U8 desc[UR36][R6.64+0xb8], R3 ;  /* 0x0000b8030600b986 */ /* 0x0001e2000c101124 */
[----:B------:R-:W-:Y:S05]  /*d7c0*/  @P5 BRA `(.L_x_473) ;  /* 0x00000000000c5947 */ /* 0x000fea0003800000 */
[----:B------:R-:W0:Y:S02]  /*d7d0*/  LDG.E.U8 R16, desc[UR36][R14.64+0xb9] ;  /* 0x0000b9240e107981 */ /* 0x000e24000c1e1100 */
[----:B0-----:R-:W-:-:S05]  /*d7e0*/  PRMT R3, R16, 0x8880, RZ ;  /* 0x0000888010037816 */ /* 0x001fca00000000ff */
[----:B------:R-:W-:-:S07]  /*d7f0*/  IMAD R2, R3, R18, RZ ;  /* 0x0000001203027224 */ /* 0x000fce00078e02ff */
.L_x_473:
[----:B------:R-:W-:Y:S05]  /*d800*/  BSYNC B1 ;  /* 0x0000000000017941 */ /* 0x000fea0003800000 */
.L_x_472:
[----:B------:R-:W-:Y:S01]  /*d810*/  @!P5 IMAD R117, R117, R17, R2 ;  /* 0x000000117575d224 */ /* 0x000fe200078e0202 */
[----:B------:R-:W-:Y:S04]  /*d820*/  BSSY B1, `(.L_x_474) ;  /* 0x0000006000017945 */ /* 0x000fe80003800000 */
[----:B------:R0:W-:Y:S01]  /*d830*/  @!P5 STG.E.U8 desc[UR36][R6.64+0xb9], R117 ;  /* 0x0000b9750600d986 */ /* 0x0001e2000c101124 */
[----:B------:R-:W-:Y:S05]  /*d840*/  @P6 BRA `(.L_x_475) ;  /* 0x00000000000c6947 */ /* 0x000fea0003800000 */
[----:B------:R-:W0:Y:S02]  /*d850*/  LDG.E.U8 R16, desc[UR36][R154.64+0xb8] ;  /* 0x0000b8249a107981 */ /* 0x000e24000c1e1100 */
[----:B0-----:R-:W-:-:S05]  /*d860*/  PRMT R3, R16, 0x8880, RZ ;  /* 0x0000888010037816 */ /* 0x001fca00000000ff */
[----:B------:R-:W-:-:S07]  /*d870*/  IMAD R2, R3, R18, RZ ;  /* 0x0000001203027224 */ /* 0x000fce00078e02ff */
.L_x_475:
[----:B------:R-:W-:Y:S05]  /*d880*/  BSYNC B1 ;  /* 0x0000000000017941 */ /* 0x000fea0003800000 */
.L_x_474:
[----:B0-----:R-:W-:Y:S01]  /*d890*/  @!P6 IMAD R3, R118, R17, R2 ;  /* 0x000000117603e224 */ /* 0x001fe200078e0202 */
[----:B------:R-:W-:Y:S04]  /*d8a0*/  BSSY B1, `(.L_x_476) ;  /* 0x0000006000017945 */ /* 0x000fe80003800000 */
[----:B------:R0:W-:Y:S01]  /*d8b0*/  @!P6 STG.E.U8 desc[UR36][R8.64+0xb8], R3 ;  /* 0x0000b8030800e986 */ /* 0x0001e2000c101124 */
[----:B------:R-:W-:Y:S05]  /*d8c0*/  @P1 BRA `(.L_x_477) ;  /* 0x00000000000c1947 */ /* 0x000fea0003800000 */
[----:B------:R-:W0:Y:S02]  /*d8d0*/  LDG.E.U8 R16, desc[UR36][R154.64+0xb9] ;  /* 0x0000b9249a107981 */ /* 0x000e24000c1e1100 */
[----:B0-----:R-:W-:-:S05]  /*d8e0*/  PRMT R3, R16, 0x8880, RZ ;  /* 0x0000888010037816 */ /* 0x001fca00000000ff */
[----:B------:R-:W-:-:S07]  /*d8f0*/  IMAD R2, R3, R18, RZ ;  /* 0x0000001203027224 */ /* 0x000fce00078e02ff */
.L_x_477:
[----:B------:R-:W-:Y:S05]  /*d900*/  BSYNC B1 ;  /* 0x0000000000017941 */ /* 0x000fea0003800000 */
.L_x_476:
        /* <DEDUP_REMOVED lines=12> */
.L_x_479:
[----:B------:R-:W-:Y:S05]  /*d9d0*/  BSYNC B1 ;  /* 0x0000000000017941 */ /* 0x000fea0003800000 */
.L_x_478:
[----:B0-----:R-:W-:Y:S01]  /*d9e0*/  @!P4 IMAD R3, R120, R17, R2 ;  /* 0x000000117803c224 */ /* 0x001fe200078e0202 */
[----:B------:R-:W-:Y:S04]  /*d9f0*/  BSSY B1, `(.L_x_480) ;  /* 0x0000006000017945 */ /* 0x000fe80003800000 */
[----:B------:R0:W-:Y:S01]  /*da00*/  @!P4 STG.E.U8 desc[UR36][R6.64+0xc0], R3 ;  /* 0x0000c0030600c986 */ /* 0x0001e2000c101124 */
[----:B------:R-:W-:Y:S05]  /*da10*/  @P3 BRA `(.L_x_481) ;  /* 0x00000000000c3947 */ /* 0x000fea0003800000 */
[----:B------:R-:W0:Y:S02]  /*da20*/  LDG.E.U8 R16, desc[UR36][R14.64+0xc1] ;  /* 0x0000c1240e107981 */ /* 0x000e24000c1e1100 */
[----:B0-----:R-:W-:-:S05]  /*da30*/  PRMT R3, R16, 0x8880, RZ ;  /* 0x0000888010037816 */ /* 0x001fca00000000ff */
[----:B------:R-:W-:-:S07]  /*da40*/  IMAD R2, R3, R18, RZ ;  /* 0x0000001203027224 */ /* 0x000fce00078e02ff */
.L_x_481:
[----:B------:R-:W-:Y:S05]  /*da50*/  BSYNC B1 ;  /* 0x0000000000017941 */ /* 0x000fea0003800000 */
.L_x_480:
[----:B------:R-:W-:Y:S01]  /*da60*/  @!P3 IMAD R121, R121, R17, R2 ;  /* 0x000000117979b224 */ /* 0x000fe200078e0202 */
[----:B------:R-:W-:Y:S04]  /*da70*/  BSSY B1, `(.L_x_482) ;  /* 0x0000006000017945 */ /* 0x000fe80003800000 */
[----:B------:R0:W-:Y:S01]  /*da80*/  @!P3 STG.E.U8 desc[UR36][R6.64+0xc1], R121 ;  /* 0x0000c1790600b986 */ /* 0x0001e2000c101124 */
[----:B------:R-:W-:Y:S05]  /*da90*/  @P5 BRA `(.L_x_483) ;  /* 0x00000000000c5947 */ /* 0x000fea0003800000 */
[----:B------:R-:W0:Y:S02]  /*daa0*/  LDG.E.U8 R16, desc[UR36][R154.64+0xc0] ;  /* 0x0000c0249a107981 */ /* 0x000e24000c1e1100 */
[----:B0-----:R-:W-:-:S05]  /*dab0*/  PRMT R3, R16, 0x8880, RZ ;  /* 0x0000888010037816 */ /* 0x001fca00000000ff */
[----:B------:R-:W-:-:S07]  /*dac0*/  IMAD R2, R3, R18, RZ ;  /* 0x0000001203027224 */ /* 0x000fce00078e02ff */
.L_x_483:
[----:B------:R-:W-:Y:S05]  /*dad0*/  BSYNC B1 ;  /* 0x0000000000017941 */ /* 0x000fea0003800000 */
.L_x_482:
[----:B0-----:R-:W-:Y:S01]  /*dae0*/  @!P5 IMAD R3, R122, R17, R2 ;  /* 0x000000117a03d224 */ /* 0x001fe200078e0202 */
[----:B------:R-:W-:Y:S04]  /*daf0*/  BSSY B1, `(.L_x_484) ;  /* 0x0000006000017945 */ /* 0x000fe80003800000 */
[----:B------:R0:W-:Y:S01]  /*db00*/  @!P5 STG.E.U8 desc[UR36][R8.64+0xc0], R3 ;  /* 0x0000c0030800d986 */ /* 0x0001e2000c101124 */
[----:B------:R-:W-:Y:S05]  /*db10*/  @P6 BRA `(.L_x_485) ;  /* 0x00000000000c6947 */ /* 0x000fea0003800000 */
[----:B------:R-:W0:Y:S02]  /*db20*/  LDG.E.U8 R16, desc[UR36][R154.64+0xc1] ;  /* 0x0000c1249a107981 */ /* 0x000e24000c1e1100 */
[----:B0-----:R-:W-:-:S05]  /*db30*/  PRMT R3, R16, 0x8880, RZ ;  /* 0x0000888010037816 */ /* 0x001fca00000000ff */
[----:B------:R-:W-:-:S07]  /*db40*/  IMAD R2, R3, R18, RZ ;  /* 0x0000001203027224 */ /* 0x000fce00078e02ff */
.L_x_485:
[----:B------:R-:W-:Y:S05]  /*db50*/  BSYNC B1 ;  /* 0x0000000000017941 */ /* 0x000fea0003800000 */
.L_x_484:
[----:B------:R-:W-:Y:S01]  /*db60*/  @!P6 IMAD R123, R123, R17, R2 ;  /* 0x000000117b7be224 */ /* 0x000fe200078e0202 */
[----:B------:R-:W-:Y:S04]  /*db70*/  BSSY B1, `(.L_x_486) ;  /* 0x0000006000017945 */ /* 0x000fe80003800000 */
[----:B------:R0:W-:Y:S01]  /*db80*/  @!P6 STG.E.U8 desc[UR36][R8.64+0xc1], R123 ;  /* 0x0000c17b0800e986 */ /* 0x0001e2000c101124 */
[----:B------:R-:W-:Y:S05]  /*db90*/  @P1 BRA `(.L_x_487) ;  /* 0x00000000000c1947 */ /* 0x000fea0003800000 */
[----:B------:R-:W0:Y:S02]  /*dba0*/  LDG.E.U8 R16, desc[UR36][R14.64+0xc8] ;  /* 0x0000c8240e107981 */ /* 0x000e24000c1e1100 */
[----:B0-----:R-:W-:-:S05]  /*dbb0*/  PRMT R3, R16, 0x8880, RZ ;  /* 0x0000888010037816 */ /* 0x001fca00000000ff */
[----:B------:R-:W-:-:S07]  /*dbc0*/  IMAD R2, R3, R18, RZ ;  /* 0x0000001203027224 */ /* 0x000fce00078e02ff */
.L_x_487:
[----:B------:R-:W-:Y:S05]  /*dbd0*/  BSYNC B1 ;  /* 0x0000000000017941 */ /* 0x000fea0003800000 */
.L_x_486:
        /* <DEDUP_REMOVED lines=12> */
.L_x_489:
[----:B------:R-:W-:Y:S05]  /*dca0*/  BSYNC B1 ;  /* 0x0000000000017941 */ /* 0x000fea0003800000 */
.L_x_488:
[----:B------:R-:W-:Y:S01]  /*dcb0*/  @!P4 IMAD R125, R125, R17, R2 ;  /* 0x000000117d7dc224 */ /* 0x000fe200078e0202 */
[----:B------:R-:W-:Y:S04]  /*dcc0*/  BSSY B1, `(.L_x_490) ;  /* 0x0000006000017945 */ /* 0x000fe80003800000 */
[----:B------:R0:W-:Y:S01]  /*dcd0*/  @!P4 STG.E.U8 desc[UR36][R6.64+0xc9], R125 ;  /* 0x0000c97d0600c986 */ /* 0x0001e2000c101124 */
[----:B------:R-:W-:Y:S05]  /*dce0*/  @P3 BRA `(.L_x_491) ;  /* 0x00000000000c3947 */ /* 0x000fea0003800000 */
[----:B------:R-:W0:Y:S02]  /*dcf0*/  LDG.E.U8 R16, desc[UR36][R154.64+0xc8] ;  /* 0x0000c8249a107981 */ /* 0x000e24000c1e1100 */
[----:B0-----:R-:W-:-:S05]  /*dd00*/  PRMT R3, R16, 0x8880, RZ ;  /* 0x0000888010037816 */ /* 0x001fca00000000ff */
[----:B------:R-:W-:-:S07]  /*dd10*/  IMAD R2, R3, R18, RZ ;  /* 0x0000001203027224 */ /* 0x000fce00078e02ff */
.L_x_491:
[----:B------:R-:W-:Y:S05]  /*dd20*/  BSYNC B1 ;  /* 0x0000000000017941 */ /* 0x000fea0003800000 */
.L_x_490:
[----:B0-----:R-:W-:Y:S01]  /*dd30*/  @!P3 IMAD R3, R126, R17, R2 ;  /* 0x000000117e03b224 */ /* 0x001fe200078e0202 */
[----:B------:R-:W-:Y:S04]  /*dd40*/  BSSY B1, `(.L_x_492) ;  /* 0x0000006000017945 */ /* 0x000fe80003800000 */
[----:B------:R0:W-:Y:S01]  /*dd50*/  @!P3 STG.E.U8 desc[UR36][R8.64+0xc8], R3 ;  /* 0x0000c8030800b986 */ /* 0x0001e2000c101124 */
[----:B------:R-:W-:Y:S05]  /*dd60*/  @P5 BRA `(.L_x_493) ;  /* 0x00000000000c5947 */ /* 0x000fea0003800000 */
[----:B------:R-:W0:Y:S02]  /*dd70*/  LDG.E.U8 R16, desc[UR36][R154.64+0xc9] ;  /* 0x0000c9249a107981 */ /* 0x000e24000c1e1100 */
[----:B0-----:R-:W-:-:S05]  /*dd80*/  PRMT R3, R16, 0x8880, RZ ;  /* 0x0000888010037816 */ /* 0x001fca00000000ff */
[----:B------:R-:W-:-:S07]  /*dd90*/  IMAD R2, R3, R18, RZ ;  /* 0x0000001203027224 */ /* 0x000fce00078e02ff */
.L_x_493:
[----:B------:R-:W-:Y:S05]  /*dda0*/  BSYNC B1 ;  /* 0x0000000000017941 */ /* 0x000fea0003800000 */
.L_x_492:
[----:B------:R-:W-:Y:S01]  /*ddb0*/  @!P5 IMAD R127, R127, R17, R2 ;  /* 0x000000117f7fd224 */ /* 0x000fe200078e0202 */
[----:B------:R-:W-:Y:S04]  /*ddc0*/  BSSY B1, `(.L_x_494) ;  /* 0x0000006000017945 */ /* 0x000fe80003800000 */
[----:B------:R0:W-:Y:S01]  /*ddd0*/  @!P5 STG.E.U8 desc[UR36][R8.64+0xc9], R127 ;  /* 0x0000c97f0800d986 */ /* 0x0001e2000c101124 */
[----:B------:R-:W-:Y:S05]  /*dde0*/  @P6 BRA `(.L_x_495) ;  /* 0x00000000000c6947 */ /* 0x000fea0003800000 */
[----:B------:R-:W0:Y:S02]  /*ddf0*/  LDG.E.U8 R16, desc[UR36][R14.64+0xd0] ;  /* 0x0000d0240e107981 */ /* 0x000e24000c1e1100 */
[----:B0-----:R-:W-:-:S05]  /*de00*/  PRMT R3, R16, 0x8880, RZ ;  /* 0x0000888010037816 */ /* 0x001fca00000000ff */
[----:B------:R-:W-:-:S07]  /*de10*/  IMAD R2, R3, R18, RZ ;  /* 0x0000001203027224 */ /* 0x000fce00078e02ff */
.L_x_495:
[----:B------:R-:W-:Y:S05]  /*de20*/  BSYNC B1 ;  /* 0x0000000000017941 */ /* 0x000fea0003800000 */
.L_x_494:
[----:B0-----:R-:W-:Y:S01]  /*de30*/  @!P6 IMAD R3, R128, R17, R2 ;  /* 0x000000118003e224 */ /* 0x001fe200078e0202 */
[----:B------:R-:W-:Y:S04]  /*de40*/  BSSY B1, `(.L_x_496) ;  /* 0x0000006000017945 */ /* 0x000fe80003800000 */
[----:B------:R0:W-:Y:S01]  /*de50*/  @!P6 STG.E.U8 desc[UR36][R6.64+0xd0], R3 ;  /* 0x0000d0030600e986 */ /* 0x0001e2000c101124 */
[----:B------:R-:W-:Y:S05]  /*de60*/  @P1 BRA `(.L_x_497) ;  /* 0x00000000000c1947 */ /* 0x000fea0003800000 */
[----:B------:R-:W0:Y:S02]  /*de70*/  LDG.E.U8 R16, desc[UR36][R14.64+0xd1] ;  /* 0x0000d1240e107981 */ /* 0x000e24000c1e1100 */
[----:B0-----:R-:W-:-:S05]  /*de80*/  PRMT R3, R16, 0x8880, RZ ;  /* 0x0000888010037816 */ /* 0x001fca00000000ff */
[----:B------:R-:W-:-:S07]  /*de90*/  IMAD R2, R3, R18, RZ ;  /* 0x0000001203027224 */ /* 0x000fce00078e02ff */
.L_x_497:
[----:B------:R-:W-:Y:S05]  /*dea0*/  BSYNC B1 ;  /* 0x0000000000017941 */ /* 0x000fea0003800000 */
.L_x_496:
        /* <DEDUP_REMOVED lines=12> */
.L_x_499:
[----:B------:R-:W-:Y:S05]  /*df70*/  BSYNC B1 ;  /* 0x0000000000017941 */ /* 0x000fea0003800000 */
.L_x_498:
[----:B0-----:R-:W-:Y:S01]  /*df80*/  @!P4 IMAD R3, R130, R17, R2 ;  /* 0x000000118203c224 */ /* 0x001fe200078e0202 */
[----:B------:R-:W-:Y:S04]  /*df90*/  BSSY B1, `(.L_x_500) ;  /* 0x0000006000017945 */ /* 0x000fe80003800000 */
[----:B------:R0:W-:Y:S01]  /*dfa0*/  @!P4 STG.E.U8 desc[UR36][R8.64+0xd0], R3 ;  /* 0x0000d0030800c986 */ /* 0x0001e2000c101124 */
[----:B------:R-:W-:Y:S05]  /*dfb0*/  @P3 BRA `(.L_x_501) ;  /* 0x00000000000c3947 */ /* 0x000fea0003800000 */
[----:B------:R-:W0:Y:S02]  /*dfc0*/  LDG.E.U8 R16, desc[UR36][R154.64+0xd1] ;  /* 0x0000d1249a107981 */ /* 0x000e24000c1e1100 */
[----:B0-----:R-:W-:-:S05]  /*dfd0*/  PRMT R3, R16, 0x8880, RZ ;  /* 0x0000888010037816 */ /* 0x001fca00000000ff */
[----:B------:R-:W-:-:S07]  /*dfe0*/  IMAD R2, R3, R18, RZ ;  /* 0x0000001203027224 */ /* 0x000fce00078e02ff */
.L_x_501:
[----:B------:R-:W-:Y:S05]  /*dff0*/  BSYNC B1 ;  /* 0x0000000000017941 */ /* 0x000fea0003800000 */
.L_x_500:
[----:B------:R-:W-:Y:S01]  /*e000*/  @!P3 IMAD R131, R131, R17, R2 ;  /* 0x000000118383b224 */ /* 0x000fe200078e0202 */
[----:B------:R-:W-:Y:S04]  /*e010*/  BSSY B1, `(.L_x_502) ;  /* 0x0000006000017945 */ /* 0x000fe80003800000 */
[----:B------:R0:W-:Y:S01]  /*e020*/  @!P3 STG.E.U8 desc[UR36][R8.64+0xd1], R131 ;  /* 0x0000d1830800b986 */ /* 0x0001e2000c101124 */
[----:B------:R-:W-:Y:S05]  /*e030*/  @P5 BRA `(.L_x_503) ;  /* 0x00000000000c5947 */ /* 0x000fea0003800000 */
[----:B------:R-:W0:Y:S02]  /*e040*/  LDG.E.U8 R16, desc[UR36][R14.64+0xd8] ;  /* 0x0000d8240e107981 */ /* 0x000e24000c1e1100 */
[----:B0-----:R-:W-:-:S05]  /*e050*/  PRMT R3, R16, 0x8880, RZ ;  /* 0x0000888010037816 */ /* 0x001fca00000000ff */
[----:B------:R-:W-:-:S07]  /*e060*/  IMAD R2, R3, R18, RZ ;  /* 0x0000001203027224 */ /* 0x000fce00078e02ff */
.L_x_503:
[----:B------:R-:W-:Y:S05]  /*e070*/  BSYNC B1 ;  /* 0x0000000000017941 */ /* 0x000fea0003800000 */
.L_x_502:
[----:B0-----:R-:W-:Y:S01]  /*e080*/  @!P5 IMAD R3, R132, R17, R2 ;  /* 0x000000118403d224 */ /* 0x001fe200078e0202 */
[----:B------:R-:W-:Y:S04]  /*e090*/  BSSY B1, `(.L_x_504) ;  /* 0x0000006000017945 */ /* 0x000fe80003800000 */
[----:B------:R0:W-:Y:S01]  /*e0a0*/  @!P5 STG.E.U8 desc[UR36][R6.64+0xd8], R3 ;  /* 0x0000d8030600d986 */ /* 0x0001e2000c101124 */
[----:B------:R-:W-:Y:S05]  /*e0b0*/  @P6 BRA `(.L_x_505) ;  /* 0x00000000000c6947 */ /* 0x000fea0003800000 */
[----:B------:R-:W0:Y:S02]  /*e0c0*/  LDG.E.U8 R16, desc[UR36][R14.64+0xd9] ;  /* 0x0000d9240e107981 */ /* 0x000e24000c1e1100 */
[----:B0-----:R-:W-:-:S05]  /*e0d0*/  PRMT R3, R16, 0x8880, RZ ;  /* 0x0000888010037816 */ /* 0x001fca00000000ff */
[----:B------:R-:W-:-:S07]  /*e0e0*/  IMAD R2, R3, R18, RZ ;  /* 0x0000001203027224 */ /* 0x000fce00078e02ff */
.L_x_505:
[----:B------:R-:W-:Y:S05]  /*e0f0*/  BSYNC B1 ;  /* 0x0000000000017941 */ /* 0x000fea0003800000 */
.L_x_504:
[----:B------:R-:W-:Y:S01]  /*e100*/  @!P6 IMAD R133, R133, R17, R2 ;  /* 0x000000118585e224 */ /* 0x000fe200078e0202 */
[----:B------:R-:W-:Y:S04]  /*e110*/  BSSY B1, `(.L_x_506) ;  /* 0x0000006000017945 */ /* 0x000fe80003800000 */
[----:B------:R0:W-:Y:S01]  /*e120*/  @!P6 STG.E.U8 desc[UR36][R6.64+0xd9], R133 ;  /* 0x0000d9850600e986 */ /* 0x0001e2000c101124 */
[----:B------:R-:W-:Y:S05]  /*e130*/  @P1 BRA `(.L_x_507) ;  /* 0x00000000000c1947 */ /* 0x000fea0003800000 */
[----:B------:R-:W0:Y:S02]  /*e140*/  LDG.E.U8 R16, desc[UR36][R154.64+0xd8] ;  /* 0x0000d8249a107981 */ /* 0x000e24000c1e1100 */
[----:B0-----:R-:W-:-:S05]  /*e150*/  PRMT R3, R16, 0x8880, RZ ;  /* 0x0000888010037816 */ /* 0x001fca00000000ff */
[----:B------:R-:W-:-:S07]  /*e160*/  IMAD R2, R3, R18, RZ ;  /* 0x0000001203027224 */ /* 0x000fce00078e02ff */
.L_x_507:
[----:B------:R-:W-:Y:S05]  /*e170*/  BSYNC B1 ;  /* 0x0000000000017941 */ /* 0x000fea0003800000 */
.L_x_506:
        /* <DEDUP_REMOVED lines=12> */
.L_x_509:
[----:B------:R-:W-:Y:S05]  /*e240*/  BSYNC B1 ;  /* 0x0000000000017941 */ /* 0x000fea0003800000 */
.L_x_508:
[----:B------:R-:W-:Y:S01]  /*e250*/  @!P4 IMAD R135, R135, R17, R2 ;  /* 0x000000118787c224 */ /* 0x000fe200078e0202 */
[----:B------:R-:W-:Y:S04]  /*e260*/  BSSY B1, `(.L_x_510) ;  /* 0x0000006000017945 */ /* 0x000fe80003800000 */
[----:B------:R0:W-:Y:S01]  /*e270*/  @!P4 STG.E.U8 desc[UR36][R8.64+0xd9], R135 ;  /* 0x0000d9870800c986 */ /* 0x0001e2000c101124 */
[----:B------:R-:W-:Y:S05]  /*e280*/  @P3 BRA `(.L_x_511) ;  /* 0x00000000000c3947 */ /* 0x000fea0003800000 */
[----:B------:R-:W0:Y:S02]  /*e290*/  LDG.E.U8 R16, desc[UR36][R14.64+0xe0] ;  /* 0x0000e0240e107981 */ /* 0x000e24000c1e1100 */
[----:B0-----:R-:W-:-:S05]  /*e2a0*/  PRMT R3, R16, 0x8880, RZ ;  /* 0x0000888010037816 */ /* 0x001fca00000000ff */
[----:B------:R-:W-:-:S07]  /*e2b0*/  IMAD R2, R3, R18, RZ ;  /* 0x0000001203027224 */ /* 0x000fce00078e02ff */
.L_x_511:
[----:B------:R-:W-:Y:S05]  /*e2c0*/  BSYNC B1 ;  /* 0x0000000000017941 */ /* 0x000fea0003800000 */
.L_x_510:
[----:B0-----:R-:W-:Y:S01]  /*e2d0*/  @!P3 IMAD R3, R136, R17, R2 ;  /* 0x000000118803b224 */ /* 0x001fe200078e0202 */
[----:B------:R-:W-:Y:S04]  /*e2e0*/  BSSY B1, `(.L_x_512) ;  /* 0x0000006000017945 */ /* 0x000fe80003800000 */
[----:B------:R0:W-:Y:S01]  /*e2f0*/  @!P3 STG.E.U8 desc[UR36][R6.64+0xe0], R3 ;  /* 0x0000e0030600b986 */ /* 0x0001e2000c101124 */
[----:B------:R-:W-:Y:S05]  /*e300*/  @P5 BRA `(.L_x_513) ;  /* 0x00000000000c5947 */ /* 0x000fea0003800000 */
[----:B------:R-:W0:Y:S02]  /*e310*/  LDG.E.U8 R16, desc[UR36][R14.64+0xe1] ;  /* 0x0000e1240e107981 */ /* 0x000e24000c1e1100 */
[----:B0-----:R-:W-:-:S05]  /*e320*/  PRMT R3, R16, 0x8880, RZ ;  /* 0x0000888010037816 */ /* 0x001fca00000000ff */
[----:B------:R-:W-:-:S07]  /*e330*/  IMAD R2, R3, R18, RZ ;  /* 0x0000001203027224 */ /* 0x000fce00078e02ff */
.L_x_513:
[----:B------:R-:W-:Y:S05]  /*e340*/  BSYNC B1 ;  /* 0x0000000000017941 */ /* 0x000fea0003800000 */
.L_x_512:
[----:B------:R-:W-:Y:S01]  /*e350*/  @!P5 IMAD R137, R137, R17, R2 ;  /* 0x000000118989d224 */ /* 0x000fe200078e0202 */
[----:B------:R-:W-:Y:S04]  /*e360*/  BSSY B1, `(.L_x_514) ;  /* 0x0000006000017945 */ /* 0x000fe80003800000 */
[----:B------:R0:W-:Y:S01]  /*e370*/  @!P5 STG.E.U8 desc[UR36][R6.64+0xe1], R137 ;  /* 0x0000e1890600d986 */ /* 0x0001e2000c101124 */
[----:B------:R-:W-:Y:S05]  /*e380*/  @P6 BRA `(.L_x_515) ;  /* 0x00000000000c6947 */ /* 0x000fea0003800000 */
[----:B------:R-:W0:Y:S02]  /*e390*/  LDG.E.U8 R16, desc[UR36][R154.64+0xe0] ;  /* 0x0000e0249a107981 */ /* 0x000e24000c1e1100 */
[----:B0-----:R-:W-:-:S05]  /*e3a0*/  PRMT R3, R16, 0x8880, RZ ;  /* 0x0000888010037816 */ /* 0x001fca00000000ff */
[----:B------:R-:W-:-:S07]  /*e3b0*/  IMAD R2, R3, R18, RZ ;  /* 0x0000001203027224 */ /* 0x000fce00078e02ff */
.L_x_515:
[----:B------:R-:W-:Y:S05]  /*e3c0*/  BSYNC B1 ;  /* 0x0000000000017941 */ /* 0x000fea0003800000 */
.L_x_514:
[----:B0-----:R-:W-:Y:S01]  /*e3d0*/  @!P6 IMAD R3, R138, R17, R2 ;  /* 0x000000118a03e224 */ /* 0x001fe200078e0202 */
[----:B------:R-:W-:Y:S04]  /*e3e0*/  BSSY B1, `(.L_x_516) ;  /* 0x0000006000017945 */ /* 0x000fe80003800000 */
[----:B------:R0:W-:Y:S01]  /*e3f0*/  @!P6 STG.E.U8 desc[UR36][R8.64+0xe0], R3 ;  /* 0x0000e0030800e986 */ /* 0x0001e2000c101124 */
[----:B------:R-:W-:Y:S05]  /*e400*/  @P1 BRA `(.L_x_517) ;  /* 0x00000000000c1947 */ /* 0x000fea0003800000 */
[----:B------:R-:W0:Y:S02]  /*e410*/  LDG.E.U8 R16, desc[UR36][R154.64+0xe1] ;  /* 0x0000e1249a107981 */ /* 0x000e24000c1e1100 */
[----:B0-----:R-:W-:-:S05]  /*e420*/  PRMT R3, R16, 0x8880, RZ ;  /* 0x0000888010037816 */ /* 0x001fca00000000ff */
[----:B------:R-:W-:-:S07]  /*e430*/  IMAD R2, R3, R18, RZ ;  /* 0x0000001203027224 */ /* 0x000fce00078e02ff */
.L_x_517:
[----:B------:R-:W-:Y:S05]  /*e440*/  BSYNC B1 ;  /* 0x0000000000017941 */ /* 0x000fea0003800000 */
.L_x_516:
        /* <DEDUP_REMOVED lines=12> */
.L_x_519:
[----:B------:R-:W-:Y:S05]  /*e510*/  BSYNC B1 ;  /* 0x0000000000017941 */ /* 0x000fea0003800000 */
.L_x_518:
[----:B0-----:R-:W-:Y:S01]  /*e520*/  @!P5 IMAD R3, R140, R17, R2 ;  /* 0x000000118c03d224 */ /* 0x001fe200078e0202 */
[----:B------:R-:W-:Y:S04]  /*e530*/  BSSY B1, `(.L_x_520) ;  /* 0x0000006000017945 */ /* 0x000fe80003800000 */
[----:B------:R0:W-:Y:S01]  /*e540*/  @!P5 STG.E.U8 desc[UR36][R6.64+0xe8], R3 ;  /* 0x0000e8030600d986 */ /* 0x0001e2000c101124 */
[----:B------:R-:W-:Y:S05]  /*e550*/  @P3 BRA `(.L_x_521) ;  /* 0x00000000000c3947 */ /* 0x000fea0003800000 */
[----:B------:R-:W0:Y:S02]  /*e560*/  LDG.E.U8 R16, desc[UR36][R14.64+0xe9] ;  /* 0x0000e9240e107981 */ /* 0x000e24000c1e1100 */
[----:B0-----:R-:W-:-:S05]  /*e570*/  PRMT R3, R16, 0x8880, RZ ;  /* 0x0000888010037816 */ /* 0x001fca00000000ff */
[----:B------:R-:W-:-:S07]  /*e580*/  IMAD R2, R3, R18, RZ ;  /* 0x0000001203027224 */ /* 0x000fce00078e02ff */
.L_x_521:
[----:B------:R-:W-:Y:S05]  /*e590*/  BSYNC B1 ;  /* 0x0000000000017941 */ /* 0x000fea0003800000 */
.L_x_520:
[----:B------:R-:W-:Y:S01]  /*e5a0*/  @!P3 IMAD R141, R141, R17, R2 ;  /* 0x000000118d8db224 */ /* 0x000fe200078e0202 */
[----:B------:R-:W-:Y:S04]  /*e5b0*/  BSSY B1, `(.L_x_522) ;  /* 0x0000006000017945 */ /* 0x000fe80003800000 */
[----:B------:R0:W-:Y:S01]  /*e5c0*/  @!P3 STG.E.U8 desc[UR36][R6.64+0xe9], R141 ;  /* 0x0000e98d0600b986 */ /* 0x0001e2000c101124 */
[----:B------:R-:W-:Y:S05]  /*e5d0*/  @P1 BRA `(.L_x_523) ;  /* 0x00000000000c1947 */ /* 0x000fea0003800000 */
[----:B------:R-:W0:Y:S02]  /*e5e0*/  LDG.E.U8 R16, desc[UR36][R154.64+0xe8] ;  /* 0x0000e8249a107981 */ /* 0x000e24000c1e1100 */
[----:B0-----:R-:W-:-:S05]  /*e5f0*/  PRMT R3, R16, 0x8880, RZ ;  /* 0x0000888010037816 */ /* 0x001fca00000000ff */
[----:B------:R-:W-:-:S07]  /*e600*/  IMAD R2, R3, R18, RZ ;  /* 0x0000001203027224 */ /* 0x000fce00078e02ff */
.L_x_523:
[----:B------:R-:W-:Y:S05]  /*e610*/  BSYNC B1 ;  /* 0x0000000000017941 */ /* 0x000fea0003800000 */
.L_x_522:
[----:B0-----:R-:W-:Y:S01]  /*e620*/  @!P1 IMAD R3, R142, R17, R2 ;  /* 0x000000118e039224 */ /* 0x001fe200078e0202 */
[----:B------:R-:W-:Y:S04]  /*e630*/  BSSY B1, `(.L_x_524) ;  /* 0x0000006000017945 */ /* 0x000fe80003800000 */
[----:B------:R0:W-:Y:S01]  /*e640*/  @!P1 STG.E.U8 desc[UR36][R8.64+0xe8], R3 ;  /* 0x0000e80308009986 */ /* 0x0001e2000c101124 */
[----:B------:R-:W-:Y:S05]  /*e650*/  @P6 BRA `(.L_x_525) ;  /* 0x00000000000c6947 */ /* 0x000fea0003800000 */
[----:B------:R-:W0:Y:S02]  /*e660*/  LDG.E.U8 R16, desc[UR36][R154.64+0xe9] ;  /* 0x0000e9249a107981 */ /* 0x000e24000c1e1100 */
[----:B0-----:R-:W-:-:S05]  /*e670*/  PRMT R3, R16, 0x8880, RZ ;  /* 0x0000888010037816 */ /* 0x001fca00000000ff */
[----:B------:R-:W-:-:S07]  /*e680*/  IMAD R2, R3, R18, RZ ;  /* 0x0000001203027224 */ /* 0x000fce00078e02ff */
.L_x_525:
[----:B------:R-:W-:Y:S05]  /*e690*/  BSYNC B1 ;  /* 0x0000000000017941 */ /* 0x000fea0003800000 */
.L_x_524:
[----:B------:R-:W-:Y:S01]  /*e6a0*/  @!P6 IMAD R143, R143, R17, R2 ;  /* 0x000000118f8fe224 */ /* 0x000fe200078e0202 */
[----:B------:R-:W-:Y:S04]  /*e6b0*/  BSSY B1, `(.L_x_526) ;  /* 0x0000006000017945 */ /* 0x000fe80003800000 */
[----:B------:R0:W-:Y:S01]  /*e6c0*/  @!P6 STG.E.U8 desc[UR36][R8.64+0xe9], R143 ;  /* 0x0000e98f0800e986 */ /* 0x0001e2000c101124 */
[----:B------:R-:W-:Y:S05]  /*e6d0*/  @P4 BRA `(.L_x_527) ;  /* 0x00000000000c4947 */ /* 0x000fea0003800000 */
[----:B------:R-:W0:Y:S02]  /*e6e0*/  LDG.E.U8 R16, desc[UR36][R14.64+0xf0] ;  /* 0x0000f0240e107981 */ /* 0x000e24000c1e1100 */
[----:B0-----:R-:W-:-:S05]  /*e6f0*/  PRMT R3, R16, 0x8880, RZ ;  /* 0x0000888010037816 */ /* 0x001fca00000000ff */
[----:B------:R-:W-:-:S07]  /*e700*/  IMAD R2, R3, R18, RZ ;  /* 0x0000001203027224 */ /* 0x000fce00078e02ff */
.L_x_527:
[----:B------:R-:W-:Y:S05]  /*e710*/  BSYNC B1 ;  /* 0x0000000000017941 */ /* 0x000fea0003800000 */
.L_x_526:
[----:B------:R-:W-:Y:S01]  /*e720*/  ISETP.LT.OR P3, PT, R0, 0xf2, !P2 ;  /* 0x000000f20000780c */ /* 0x000fe20005761670 */
[----:B0-----:R-:W-:Y:S01]  /*e730*/  @!P4 IMAD R3, R144, R17, R2 ;  /* 0x000000119003c224 */ /* 0x001fe200078e0202 */
[----:B------:R-:W-:Y:S01]  /*e740*/  BSSY B1, `(.L_x_528) ;  /* 0x000000b000017945 */ /* 0x000fe20003800000 */
[C---:B------:R-:W-:Y:S02]  /*e750*/  ISETP.LT.OR P1, PT, R0.reuse, 0xf1, !P0 ;  /* 0x000000f10000780c */ /* 0x040fe40004721670 */
[C---:B------:R-:W-:Y:S01]  /*e760*/  ISETP.LT.OR P5, PT, R0.reuse, 0xf2, !P0 ;  /* 0x000000f20000780c */ /* 0x040fe200047a1670 */
[----:B------:R0:W-:Y:S01]  /*e770*/  @!P4 STG.E.U8 desc[UR36][R6.64+0xf0], R3 ;  /* 0x0000f0030600c986 */ /* 0x0001e2000c101124 */
[C---:B------:R-:W-:Y:S02]  /*e780*/  ISETP.LT.OR P4, PT, R0.reuse, 0xf9, !P2 ;  /* 0x000000f90000780c */ /* 0x040fe40005781670 */
[C---:B------:R-:W-:Y:S02]  /*e790*/  ISETP.LT.OR P2, PT, R0.reuse, 0xfa, !P2 ;  /* 0x000000fa0000780c */ /* 0x040fe40005741670 */
[----:B------:R-:W-:-:S02]  /*e7a0*/  ISETP.LT.OR P6, PT, R0, 0xf9, !P0 ;  /* 0x000000f90000780c */ /* 0x000fc400047c1670 */
[----:B------:R-:W-:Y:S11]  /*e7b0*/  @P3 BRA `(.L_x_529) ;  /* 0x00000000000c3947 */ /* 0x000ff60003800000 */
[----:B------:R-:W0:Y:S02]  /*e7c0*/  LDG.E.U8 R16, desc[UR36][R14.64+0xf1] ;  /* 0x0000f1240e107981 */ /* 0x000e24000c1e1100 */
[----:B0-----:R-:W-:-:S05]  /*e7d0*/  PRMT R3, R16, 0x8880, RZ ;  /* 0x0000888010037816 */ /* 0x001fca00000000ff */
[----:B------:R-:W-:-:S07]  /*e7e0*/  IMAD R2, R3, R18, RZ ;  /* 0x0000001203027224 */ /* 0x000fce00078e02ff */
.L_x_529:
[----:B------:R-:W-:Y:S05]  /*e7f0*/  BSYNC B1 ;  /* 0x0000000000017941 */ /* 0x000fea0003800000 */
.L_x_528:
[----:B------:R-:W-:Y:S01]  /*e800*/  @!P3 IMAD R145, R145, R17, R2 ;  /* 0x000000119191b224 */ /* 0x000fe200078e0202 */
[----:B------:R-:W-:Y:S04]  /*e810*/  BSSY B1, `(.L_x_530) ;  /* 0x0000006000017945 */ /* 0x000fe80003800000 */
[----:B------:R0:W-:Y:S01]  /*e820*/  @!P3 STG.E.U8 desc[UR36][R6.64+0xf1], R145 ;  /* 0x0000f1910600b986 */ /* 0x0001e2000c101124 */
[----:B------:R-:W-:Y:S05]  /*e830*/  @P1 BRA `(.L_x_531) ;  /* 0x00000000000c1947 */ /* 0x000fea0003800000 */
[----:B------:R-:W0:Y:S02]  /*e840*/  LDG.E.U8 R16, desc[UR36][R154.64+0xf0] ;  /* 0x0000f0249a107981 */ /* 0x000e24000c1e1100 */
[----:B0-----:R-:W-:-:S05]  /*e850*/  PRMT R3, R16, 0x8880, RZ ;  /* 0x0000888010037816 */ /* 0x001fca00000000ff */
[----:B------:R-:W-:-:S07]  /*e860*/  IMAD R2, R3, R18, RZ ;  /* 0x0000001203027224 */ /* 0x000fce00078e02ff */
.L_x_531:
[----:B------:R-:W-:Y:S05]  /*e870*/  BSYNC B1 ;  /* 0x0000000000017941 */ /* 0x000fea0003800000 */
.L_x_530:
[----:B0-----:R-:W-:Y:S01]  /*e880*/  @!P1 IMAD R3, R146, R17, R2 ;  /* 0x0000001192039224 */ /* 0x001fe200078e0202 */
[----:B------:R-:W-:Y:S04]  /*e890*/  BSSY B1, `(.L_x_532) ;  /* 0x0000006000017945 */ /* 0x000fe80003800000 */
[----:B------:R0:W-:Y:S01]  /*e8a0*/  @!P1 STG.E.U8 desc[UR36][R8.64+0xf0], R3 ;  /* 0x0000f00308009986 */ /* 0x0001e2000c101124 */
[----:B------:R-:W-:Y:S05]  /*e8b0*/  @P5 BRA `(.L_x_533) ;  /* 0x00000000000c5947 */ /* 0x000fea0003800000 */
[----:B------:R-:W0:Y:S02]  /*e8c0*/  LDG.E.U8 R16, desc[UR36][R154.64+0xf1] ;  /* 0x0000f1249a107981 */ /* 0x000e24000c1e1100 */
[----:B0-----:R-:W-:-:S05]  /*e8d0*/  PRMT R3, R16, 0x8880, RZ ;  /* 0x0000888010037816 */ /* 0x001fca00000000ff */
[----:B------:R-:W-:-:S07]  /*e8e0*/  IMAD R2, R3, R18, RZ ;  /* 0x0000001203027224 */ /* 0x000fce00078e02ff */
.L_x_533:
[----:B------:R-:W-:Y:S05]  /*e8f0*/  BSYNC B1 ;  /* 0x0000000000017941 */ /* 0x000fea0003800000 */
.L_x_532:
[----:B------:R-:W-:Y:S01]  /*e900*/  @!P5 IMAD R147, R147, R17, R2 ;  /* 0x000000119393d224 */ /* 0x000fe200078e0202 */
[----:B------:R-:W-:Y:S04]  /*e910*/  BSSY B1, `(.L_x_534) ;  /* 0x0000006000017945 */ /* 0x000fe80003800000 */
[----:B------:R0:W-:Y:S01]  /*e920*/  @!P5 STG.E.U8 desc[UR36][R8.64+0xf1], R147 ;  /* 0x0000f1930800d986 */ /* 0x0001e2000c101124 */
[----:B------:R-:W-:Y:S05]  /*e930*/  @P4 BRA `(.L_x_535) ;  /* 0x00000000000c4947 */ /* 0x000fea0003800000 */
[----:B------:R-:W0:Y:S02]  /*e940*/  LDG.E.U8 R16, desc[UR36][R14.64+0xf8] ;  /* 0x0000f8240e107981 */ /* 0x000e24000c1e1100 */
[----:B0-----:R-:W-:-:S05]  /*e950*/  PRMT R3, R16, 0x8880, RZ ;  /* 0x0000888010037816 */ /* 0x001fca00000000ff */
[----:B------:R-:W-:-:S07]  /*e960*/  IMAD R2, R3, R18, RZ ;  /* 0x0000001203027224 */ /* 0x000fce00078e02ff */
.L_x_535:
[----:B------:R-:W-:Y:S05]  /*e970*/  BSYNC B1 ;  /* 0x0000000000017941 */ /* 0x000fea0003800000 */
.L_x_534:
[----:B0-----:R-:W-:Y:S01]  /*e980*/  @!P4 IMAD R3, R148, R17, R2 ;  /* 0x000000119403c224 */ /* 0x001fe200078e0202 */
[----:B------:R-:W-:Y:S04]  /*e990*/  BSSY B1, `(.L_x_536) ;  /* 0x0000006000017945 */ /* 0x000fe80003800000 */
[----:B------:R0:W-:Y:S01]  /*e9a0*/  @!P4 STG.E.U8 desc[UR36][R6.64+0xf8], R3 ;  /* 0x0000f8030600c986 */ /* 0x0001e2000c101124 */
[----:B------:R-:W-:Y:S05]  /*e9b0*/  @P2 BRA `(.L_x_537) ;  /* 0x00000000000c2947 */ /* 0x000fea0003800000 */
[----:B------:R-:W0:Y:S02]  /*e9c0*/  LDG.E.U8 R16, desc[UR36][R14.64+0xf9] ;  /* 0x0000f9240e107981 */ /* 0x000e24000c1e1100 */
[----:B0-----:R-:W-:-:S05]  /*e9d0*/  PRMT R3, R16, 0x8880, RZ ;  /* 0x0000888010037816 */ /* 0x001fca00000000ff */
[----:B------:R-:W-:-:S07]  /*e9e0*/  IMAD R2, R3, R18, RZ ;  /* 0x0000001203027224 */ /* 0x000fce00078e02ff */
.L_x_537:
[----:B------:R-:W-:Y:S05]  /*e9f0*/  BSYNC B1 ;  /* 0x0000000000017941 */ /* 0x000fea0003800000 */
.L_x_536:
[----:B------:R-:W-:Y:S01]  /*ea00*/  @!P2 IMAD R149, R149, R17, R2 ;  /* 0x000000119595a224 */ /* 0x000fe200078e0202 */
[----:B------:R-:W-:Y:S04]  /*ea10*/  BSSY B1, `(.L_x_538) ;  /* 0x0000006000017945 */ /* 0x000fe80003800000 */
[----:B------:R0:W-:Y:S01]  /*ea20*/  @!P2 STG.E.U8 desc[UR36][R6.64+0xf9], R149 ;  /* 0x0000f9950600a986 */ /* 0x0001e2000c101124 */
[----:B------:R-:W-:Y:S05]  /*ea30*/  @P6 BRA `(.L_x_539) ;  /* 0x00000000000c6947 */ /* 0x000fea0003800000 */
[----:B------:R-:W0:Y:S02]  /*ea40*/  LDG.E.U8 R16, desc[UR36][R154.64+0xf8] ;  /* 0x0000f8249a107981 */ /* 0x000e24000c1e1100 */
[----:B0-----:R-:W-:-:S05]  /*ea50*/  PRMT R3, R16, 0x8880, RZ ;  /* 0x0000888010037816 */ /* 0x001fca00000000ff */
[----:B------:R-:W-:-:S07]  /*ea60*/  IMAD R2, R3, R18, RZ ;  /* 0x0000001203027224 */ /* 0x000fce00078e02ff */
.L_x_539:
[----:B------:R-:W-:Y:S05]  /*ea70*/  BSYNC B1 ;  /* 0x0000000000017941 */ /* 0x000fea0003800000 */
.L_x_538:
[----:B0-----:R-:W-:Y:S01]  /*ea80*/  @!P6 IMAD R3, R150, R17, R2 ;  /* 0x000000119603e224 */ /* 0x001fe200078e0202 */
[----:B------:R-:W-:Y:S01]  /*ea90*/  ISETP.LT.OR P0, PT, R0, 0xfa, !P0 ;  /* 0x000000fa0000780c */ /* 0x000fe20004701670 */
[----:B------:R-:W-:Y:S03]  /*eaa0*/  BSSY B1, `(.L_x_540) ;  /* 0x0000006000017945 */ /* 0x000fe60003800000 */
[----:B------:R0:W-:Y:S09]  /*eab0*/  @!P6 STG.E.U8 desc[UR36][R8.64+0xf8], R3 ;  /* 0x0000f8030800e986 */ /* 0x0001f2000c101124 */
[----:B------:R-:W-:Y:S05]  /*eac0*/  @P0 BRA `(.L_x_541) ;  /* 0x00000000000c0947 */ /* 0x000fea0003800000 */
[----:B------:R-:W0:Y:S02]  /*ead0*/  LDG.E.U8 R16, desc[UR36][R154.64+0xf9] ;  /* 0x0000f9249a107981 */ /* 0x000e24000c1e1100 */
[----:B0-----:R-:W-:-:S05]  /*eae0*/  PRMT R3, R16, 0x8880, RZ ;  /* 0x0000888010037816 */ /* 0x001fca00000000ff */
[----:B------:R-:W-:-:S07]  /*eaf0*/  IMAD R2, R3, R18, RZ ;  /* 0x0000001203027224 */ /* 0x000fce00078e02ff */
.L_x_541:
[----:B------:R-:W-:Y:S05]  /*eb00*/  BSYNC B1 ;  /* 0x0000000000017941 */ /* 0x000fea0003800000 */
.L_x_540:
[----:B------:R-:W-:Y:S01]  /*eb10*/  IMAD R151, R151, R17, R2 ;  /* 0x0000001197977224 */ /* 0x000fe200078e0202 */
[----:B------:R-:W-:Y:S06]  /*eb20*/  @P0 BRA `(.L_x_542) ;  /* 0x0000003800180947 */ /* 0x000fec0003800000 */
[----:B------:R0:W-:Y:S01]  /*eb30*/  STG.E.U8 desc[UR36][R8.64+0xf9], R151 ;  /* 0x0000f99708007986 */ /* 0x0001e2000c101124 */
[----:B------:R-:W-:Y:S05]  /*eb40*/  BRA `(.L_x_542) ;  /* 0x0000003800107947 */ /* 0x000fea0003800000 */
.L_x_29:
[----:B------:R-:W2:Y:S04]  /*eb50*/  LDL.LU R2, [R1] ;  /* 0x0000000001027983 */ /* 0x000ea80000300800 */
[----:B------:R-:W3:Y:S04]  /*eb60*/  LDL.LU R3, [R1+0xc] ;  /* 0x00000c0001037983 */ /* 0x000ee80000300800 */
[----:B------:R-:W4:Y:S04]  /*eb70*/  LDL.LU R12, [R1+0x14] ;  /* 0x00001400010c7983 */ /* 0x000f280000300800 */
[----:B------:R-:W5:Y:S04]  /*eb80*/  LDL.LU R13, [R1+0x8c] ;  /* 0x00008c00010d7983 */ /* 0x000f680000300800 */
        /* <DEDUP_REMOVED lines=63> */
[----:B------:R-:W5:Y:S01]  /*ef80*/  LDL.LU R176, [R1+0x194] ;  /* 0x0001940001b07983 */ /* 0x000f620000300800 */
[----:B------:R-:W-:-:S03]  /*ef90*/  ISETP.GE.AND P0, PT, R19, 0x1, PT ;  /* 0x000000011300780c */ /* 0x000fc60003f06270 */
[----:B------:R-:W5:Y:S04]  /*efa0*/  LDL.LU R175, [R1+0x198] ;  /* 0x0001980001af7983 */ /* 0x000f680000300800 */
[----:B------:R-:W5:Y:S04]  /*efb0*/  LDL.LU R174, [R1+0x19c] ;  /* 0x00019c0001ae7983 */ /* 0x000f680000300800 */
[----:B------:R-:W5:Y:S04]  /*efc0*/  LDL.LU R173, [R1+0x1a0] ;  /* 0x0001a00001ad7983 */ /* 0x000f680000300800 */
[----:B------:R-:W5:Y:S01]  /*efd0*/  LDL.LU R172, [R1+0x1a4] ;  /* 0x0001a40001ac7983 */ /* 0x000f620000300800 */
[----:B------:R-:W-:-:S03]  /*efe0*/  ISETP.LT.OR P1, PT, R0, 0x1, !P0 ;  /* 0x000000010000780c */ /* 0x000fc60004721670 */
        /* <DEDUP_REMOVED lines=13> */
[----:B--2---:R-:W-:-:S03]  /*f0c0*/  @!P1 IMAD R2, R2, R17, RZ ;  /* 0x0000001102029224 */ /* 0x004fc600078e02ff */
        /* <DEDUP_REMOVED lines=9> */
[----:B------:R0:W-:Y:S04]  /*f160*/  @!P1 STG.E.U8 desc[UR36][R4.64], R2 ;  /* 0x0000000204009986 */ /* 0x0001e8000c101124 */
[----:B0-----:R-:W3:Y:S01]  /*f170*/  LDL.LU R2, [R1+0x4] ;  /* 0x0000040001027983 */ /* 0x001ee20000300800 */
[----:B------:R-:W-:-:S02]  /*f180*/  ISETP.LT.OR P1, PT, R0, 0x2, !P0 ;  /* 0x000000020000780c */ /* 0x000fc40004721670 */
[----:B------:R-:W-:-:S11]  /*f190*/  ISETP.GE.AND P2, PT, R19, 0x9, PT ;  /* 0x000000091300780c */ /* 0x000fd60003f46270 */
[----:B---3--:R-:W-:-:S05]  /*f1a0*/  @!P1 IMAD R2, R2, R17, RZ ;  /* 0x0000001102029224 */ /* 0x008fca00078e02ff */
[----:B------:R0:W-:Y:S04]  /*f1b0*/  @!P1 STG.E.U8 desc[UR36][R4.64+0x1], R2 ;  /* 0x0000010204009986 */ /* 0x0001e8000c101124 */
[----:B0-----:R-:W3:Y:S01]  /*f1c0*/  LDL.LU R2, [R1+0x8] ;  /* 0x0000080001027983 */ /* 0x001ee20000300800 */
[C---:B------:R-:W-:Y:S02]  /*f1d0*/  ISETP.LT.OR P1, PT, R0.reuse, 0x1, !P2 ;  /* 0x000000010000780c */ /* 0x040fe40005721670 */
[C---:B------:R-:W-:Y:S02]  /*f1e0*/  ISETP.LT.OR P3, PT, R0.reuse, 0x2, !P2 ;  /* 0x000000020000780c */ /* 0x040fe40005761670 */
[----:B------:R-:W-:-:S09]  /*f1f0*/  ISETP.LT.OR P4, PT, R0, 0x9, !P0 ;  /* 0x000000090000780c */ /* 0x000fd20004781670 */
[----:B---3--:R-:W-:-:S05]  /*f200*/  @!P1 IMAD R2, R2, R17, RZ ;  /* 0x0000001102029224 */ /* 0x008fca00078e02ff */
[----:B------:R0:W-:Y:S04]  /*f210*/  @!P1 STG.E.U8 desc[UR36][R10.64], R2 ;  /* 0x000000020a009986 */ /* 0x0001e8000c101124 */
[----:B0-----:R-:W3:Y:S01]  /*f220*/  LDL.LU R2, [R1+0x10] ;  /* 0x0000100001027983 */ /* 0x001ee20000300800 */
[----:B------:R-:W-:Y:S01]  /*f230*/  @!P3 IMAD R3, R3, R17, RZ ;  /* 0x000000110303b224 */ /* 0x000fe200078e02ff */
[C---:B------:R-:W-:Y:S02]  /*f240*/  ISETP.LT.OR P1, PT, R0.reuse, 0xa, !P0 ;  /* 0x0000000a0000780c */ /* 0x040fe40004721670 */
[C---:B------:R-:W-:Y:S02]  /*f250*/  ISETP.LT.OR P5, PT, R0.reuse, 0x9, !P2 ;  /* 0x000000090000780c */ /* 0x040fe400057a1670 */
[----:B------:R0:W-:Y:S01]  /*f260*/  @!P3 STG.E.U8 desc[UR36][R10.64+0x1], R3 ;  /* 0x000001030a00b986 */ /* 0x0001e2000c101124 */
[----:B------:R-:W-:-:S03]  /*f270*/  ISETP.LT.OR P6, PT, R0, 0xa, !P2 ;  /* 0x0000000a0000780c */ /* 0x000fc600057c1670 */
[----:B0-----:R-:W5:Y:S01]  /*f280*/  LDL.LU R3, [R1+0x18] ;  /* 0x0000180001037983 */ /* 0x001f620000300800 */
[----:B---3--:R-:W-:-:S05]  /*f290*/  @!P4 IMAD R2, R2, R17, RZ ;  /* 0x000000110202c224 */ /* 0x008fca00078e02ff */
[----:B------:R0:W-:Y:S04]  /*f2a0*/  @!P4 STG.E.U8 desc[UR36][R4.64+0x8], R2 ;  /* 0x000008020400c986 */ /* 0x0001e8000c101124 */
[----:B0-----:R-:W3:Y:S01]  /*f2b0*/  LDL.LU R2, [R1+0x1c] ;  /* 0x00001c0001027983 */ /* 0x001ee20000300800 */
[-C--:B----4-:R-:W-:Y:S02]  /*f2c0*/  @!P1 IMAD R12, R12, R17.reuse, RZ ;  /* 0x000000110c0c9224 */ /* 0x090fe400078e02ff */
[----:B-----5:R-:W-:-:S03]  /*f2d0*/  @!P5 IMAD R3, R3, R17, RZ ;  /* 0x000000110303d224 */ /* 0x020fc600078e02ff */
[----:B------:R0:W-:Y:S04]  /*f2e0*/  @!P1 STG.E.U8 desc[UR36][R4.64+0x9], R12 ;  /* 0x0000090c04009986 */ /* 0x0001e8000c101124 */
[----:B------:R1:W-:Y:S04]  /*f2f0*/  @!P5 STG.E.U8 desc[UR36][R10.64+0x8], R3 ;  /* 0x000008030a00d986 */ /* 0x0003e8000c101124 */
[----:B0-----:R-:W4:Y:S04]  /*f300*/  LDL.LU R12, [R1+0x28] ;  /* 0x00002800010c7983 */ /* 0x001f280000300800 */
[----:B-1----:R-:W5:Y:S01]  /*f310*/  LDL.LU R3, [R1+0x20] ;  /* 0x0000200001037983 */ /* 0x002f620000300800 */
[----:B---3--:R-:W-:-:S05]  /*f320*/  @!P6 IMAD R2, R2, R17, RZ ;  /* 0x000000110202e224 */ /* 0x008fca00078e02ff */
[----:B------:R0:W-:Y:S04]  /*f330*/  @!P6 STG.E.U8 desc[UR36][R10.64+0x9], R2 ;  /* 0x000009020a00e986 */ /* 0x0001e8000c101124 */
[----:B0-----:R-:W3:Y:S01]  /*f340*/  LDL.LU R2, [R1+0x24] ;  /* 0x0000240001027983 */ /* 0x001ee20000300800 */
[C---:B------:R-:W-:Y:S02]  /*f350*/  ISETP.LT.OR P3, PT, R0.reuse, 0x11, !P0 ;  /* 0x000000110000780c */ /* 0x040fe40004761670 */
[----:B------:R-:W-:-:S11]  /*f360*/  ISETP.LT.OR P4, PT, R0, 0x12, !P0 ;  /* 0x000000120000780c */ /* 0x000fd60004781670 */
[----:B-----5:R-:W-:-:S05]  /*f370*/  @!P3 IMAD R3, R3, R17, RZ ;  /* 0x000000110303b224 */ /* 0x020fca00078e02ff */
[----:B------:R0:W-:Y:S04]  /*f380*/  @!P3 STG.E.U8 desc[UR36][R4.64+0x10], R3 ;  /* 0x000010030400b986 */ /* 0x0001e8000c101124 */
[----:B0-----:R-:W5:Y:S01]  /*f390*/  LDL.LU R3, [R1+0x2c] ;  /* 0x00002c0001037983 */ /* 0x001f620000300800 */
[----:B---3--:R-:W-:-:S05]  /*f3a0*/  @!P4 IMAD R2, R2, R17, RZ ;  /* 0x000000110202c224 */ /* 0x008fca00078e02ff */
[----:B------:R0:W-:Y:S04]  /*f3b0*/  @!P4 STG.E.U8 desc[UR36][R4.64+0x11], R2 ;  /* 0x000011020400c986 */ /* 0x0001e8000c101124 */
[----:B0-----:R-:W3:Y:S01]  /*f3c0*/  LDL.LU R2, [R1+0x30] ;  /* 0x0000300001027983 */ /* 0x001ee20000300800 */
[C---:B------:R-:W-:Y:S02]  /*f3d0*/  ISETP.LT.OR P1, PT, R0.reuse, 0x11, !P2 ;  /* 0x000000110000780c */ /* 0x040fe40005721670 */
[C---:B------:R-:W-:Y:S02]  /*f3e0*/  ISETP.LT.OR P5, PT, R0.reuse, 0x12, !P2 ;  /* 0x000000120000780c */ /* 0x040fe400057a1670 */
[----:B------:R-:W-:-:S09]  /*f3f0*/  ISETP.LT.OR P6, PT, R0, 0x19, !P0 ;  /* 0x000000190000780c */ /* 0x000fd200047c1670 */
        /* <DEDUP_REMOVED lines=38> */
[----:B------:R-:W-:-:S13]  /*f660*/  ISETP.LT.OR P6, PT, R0, 0x2a, !P0 ;  /* 0x0000002a0000780c */ /* 0x000fda00047c1670 */
[----:B-----5:R-:W-:-:S05]  /*f670*/  @!P6 IMAD R3, R3, R17, RZ ;  /* 0x000000110303e224 */ /* 0x020fca00078e02ff */
[----:B------:R-:W-:Y:S01]  /*f680*/  @!P6 STG.E.U8 desc[UR36][R4.64+0x29], R3 ;  /* 0x000029030400e986 */ /* 0x000fe2000c101124 */
[----:B---3--:R-:W-:-:S05]  /*f690*/  @!P5 IMAD R2, R2, R17, RZ ;  /* 0x000000110202d224 */ /* 0x008fca00078e02ff */
[----:B------:R0:W-:Y:S04]  /*f6a0*/  @!P5 STG.E.U8 desc[UR36][R4.64+0x28], R2 ;  /* 0x000028020400d986 */ /* 0x0001e8000c101124 */
[----:B0-----:R-:W3:Y:S04]  /*f6b0*/  LDL.LU R2, [R1+0x58] ;  /* 0x0000580001027983 */ /* 0x001ee80000300800 */
[----:B------:R-:W5:Y:S01]  /*f6c0*/  LDL.LU R3, [R1+0x5c] ;  /* 0x00005c0001037983 */ /* 0x000f620000300800 */
[C---:B------:R-:W-:Y:S02]  /*f6d0*/  ISETP.LT.OR P1, PT, R0.reuse, 0x29, !P2 ;  /* 0x000000290000780c */ /* 0x040fe40005721670 */
[----:B------:R-:W-:-:S11]  /*f6e0*/  ISETP.LT.OR P3, PT, R0, 0x2a, !P2 ;  /* 0x0000002a0000780c */ /* 0x000fd60005761670 */
[----:B---3--:R-:W-:-:S05]  /*f6f0*/  @!P1 IMAD R2, R2, R17, RZ ;  /* 0x0000001102029224 */ /* 0x008fca00078e02ff */
[----:B------:R0:W-:Y:S04]  /*f700*/  @!P1 STG.E.U8 desc[UR36][R10.64+0x28], R2 ;  /* 0x000028020a009986 */ /* 0x0001e8000c101124 */
[----:B0-----:R-:W3:Y:S01]  /*f710*/  LDL.LU R2, [R1+0x60] ;  /* 0x0000600001027983 */ /* 0x001ee20000300800 */
[----:B-----5:R-:W-:-:S05]  /*f720*/  @!P3 IMAD R3, R3, R17, RZ ;  /* 0x000000110303b224 */ /* 0x020fca00078e02ff */
[----:B------:R0:W-:Y:S04]  /*f730*/  @!P3 STG.E.U8 desc[UR36][R10.64+0x29], R3 ;  /* 0x000029030a00b986 */ /* 0x0001e8000c101124 */
[----:B0-----:R-:W5:Y:S01]  /*f740*/  LDL.LU R3, [R1+0x68] ;  /* 0x0000680001037983 */ /* 0x001f620000300800 */
[C---:B------:R-:W-:Y:S02]  /*f750*/  ISETP.LT.OR P4, PT, R0.reuse, 0x31, !P0 ;  /* 0x000000310000780c */ /* 0x040fe40004781670 */
[C---:B------:R-:W-:Y:S02]  /*f760*/  ISETP.LT.OR P5, PT, R0.reuse, 0x32, !P0 ;  /* 0x000000320000780c */ /* 0x040fe400047a1670 */
[----:B------:R-:W-:-:S11]  /*f770*/  ISETP.LT.OR P6, PT, R0, 0x31, !P2 ;  /* 0x000000310000780c */ /* 0x000fd600057c1670 */
[----:B----4-:R-:W-:-:S05]  /*f780*/  @!P5 IMAD R12, R12, R17, RZ ;  /* 0x000000110c0cd224 */ /* 0x010fca00078e02ff */
[----:B------:R-:W-:Y:S01]  /*f790*/  @!P5 STG.E.U8 desc[UR36][R4.64+0x31], R12 ;  /* 0x0000310c0400d986 */ /* 0x000fe2000c101124 */
[----:B---3--:R-:W-:-:S05]  /*f7a0*/  @!P4 IMAD R2, R2, R17, RZ ;  /* 0x000000110202c224 */ /* 0x008fca00078e02ff */
[----:B------:R0:W-:Y:S04]  /*f7b0*/  @!P4 STG.E.U8 desc[UR36][R4.64+0x30], R2 ;  /* 0x000030020400c986 */ /* 0x0001e8000c101124 */
[----:B0-----:R-:W3:Y:S01]  /*f7c0*/  LDL.LU R2, [R1+0x6c] ;  /* 0x00006c0001027983 */ /* 0x001ee20000300800 */
[----:B-----5:R-:W-:-:S03]  /*f7d0*/  @!P6 IMAD R3, R3, R17, RZ ;  /* 0x000000110303e224 */ /* 0x020fc600078e02ff */
[----:B------:R-:W4:Y:S04]  /*f7e0*/  LDL.LU R12, [R1+0x78] ;  /* 0x00007800010c7983 */ /* 0x000f280000300800 */
[----:B------:R0:W-:Y:S04]  /*f7f0*/  @!P6 STG.E.U8 desc[UR36][R10.64+0x30], R3 ;  /* 0x000030030a00e986 */ /* 0x0001e8000c101124 */
[----:B0-----:R-:W5:Y:S01]  /*f800*/  LDL.LU R3, [R1+0x70] ;  /* 0x0000700001037983 */ /* 0x001f620000300800 */
        /* <DEDUP_REMOVED lines=11> */
[-C--:B----4-:R-:W-:Y:S02]  /*f8c0*/  @!P5 IMAD R12, R12, R17.reuse, RZ ;  /* 0x000000110c0cd224 */ /* 0x090fe400078e02ff */
[----:B---3--:R-:W-:-:S05]  /*f8d0*/  @!P4 IMAD R2, R2, R17, RZ ;  /* 0x000000110202c224 */ /* 0x008fca00078e02ff */
[----:B------:R0:W-:Y:S04]  /*f8e0*/  @!P4 STG.E.U8 desc[UR36][R4.64+0x39], R2 ;  /* 0x000039020400c986 */ /* 0x0001e8000c101124 */
[----:B0-----:R-:W3:Y:S01]  /*f8f0*/  LDL.LU R2, [R1+0x80] ;  /* 0x0000800001027983 */ /* 0x001ee20000300800 */
[----:B-----5:R-:W-:-:S03]  /*f900*/  @!P6 IMAD R3, R3, R17, RZ ;  /* 0x000000110303e224 */ /* 0x020fc600078e02ff */
[----:B------:R0:W-:Y:S04]  /*f910*/  @!P5 STG.E.U8 desc[UR36][R10.64+0x38], R12 ;  /* 0x0000380c0a00d986 */ /* 0x0001e8000c101124 */
[----:B------:R1:W-:Y:S04]  /*f920*/  @!P6 STG.E.U8 desc[UR36][R10.64+0x39], R3 ;  /* 0x000039030a00e986 */ /* 0x0003e8000c101124 */
[----:B0-----:R-:W4:Y:S04]  /*f930*/  LDL.LU R12, [R1+0xa0] ;  /* 0x0000a000010c7983 */ /* 0x001f280000300800 */
[----:B-1----:R-:W5:Y:S01]  /*f940*/  LDL.LU R3, [R1+0x84] ;  /* 0x0000840001037983 */ /* 0x002f620000300800 */
[----:B------:R-:W-:-:S02]  /*f950*/  ISETP.LT.OR P1, PT, R0, 0x41, !P0 ;  /* 0x000000410000780c */ /* 0x000fc40004721670 */
        /* <DEDUP_REMOVED lines=9> */
[C---:B------:R-:W-:Y:S02]  /*f9f0*/  ISETP.LT.OR P6, PT, R0.reuse, 0x49, !P0 ;  /* 0x000000490000780c */ /* 0x040fe400047c1670 */
[----:B------:R-:W-:-:S02]  /*fa00*/  ISETP.LT.OR P1, PT, R0, 0x4a, !P0 ;  /* 0x0000004a0000780c */ /* 0x000fc40004721670 */
[----:B------:R-:W-:-:S07]  /*fa10*/  ISETP.LT.OR P3, PT, R0, 0x49, !P2 ;  /* 0x000000490000780c */ /* 0x000fce0005761670 */
[-C--:B------:R-:W-:Y:S02]  /*fa20*/  @!P5 IMAD R13, R13, R17.reuse, RZ ;  /* 0x000000110d0dd224 */ /* 0x080fe400078e02ff */
[-C--:B------:R-:W-:Y:S02]  /*fa30*/  @!P6 IMAD R15, R15, R17.reuse, RZ ;  /* 0x000000110f0fe224 */ /* 0x080fe400078e02ff */
[----:B------:R-:W-:Y:S01]  /*fa40*/  @!P1 IMAD R21, R21, R17, RZ ;  /* 0x0000001115159224 */ /* 0x000fe200078e02ff */
[----:B------:R4:W-:Y:S01]  /*fa50*/  @!P5 STG.E.U8 desc[UR36][R10.64+0x41], R13 ;  /* 0x0000410d0a00d986 */ /* 0x0009e2000c101124 */
[----:B------:R-:W-:-:S13]  /*fa60*/  ISETP.LT.OR P5, PT, R0, 0x51, !P0 ;  /* 0x000000510000780c */ /* 0x000fda00047a1670 */
[-C--:B----4-:R-:W-:Y:S02]  /*fa70*/  @!P5 IMAD R13, R12, R17.reuse, RZ ;  /* 0x000000110c0dd224 */ /* 0x090fe400078e02ff */
[----:B---3--:R-:W-:-:S05]  /*fa80*/  @!P4 IMAD R2, R2, R17, RZ ;  /* 0x000000110202c224 */ /* 0x008fca00078e02ff */
[----:B------:R-:W-:Y:S01]  /*fa90*/  @!P4 STG.E.U8 desc[UR36][R10.64+0x40], R2 ;  /* 0x000040020a00c986 */ /* 0x000fe2000c101124 */
[----:B------:R-:W-:-:S03]  /*faa0*/  ISETP.LT.OR P4, PT, R0, 0x4a, !P2 ;  /* 0x0000004a0000780c */ /* 0x000fc60005781670 */
[----:B------:R0:W-:Y:S01]  /*fab0*/  @!P6 STG.E.U8 desc[UR36][R4.64+0x48], R15 ;  /* 0x0000480f0400e986 */ /* 0x0001e2000c101124 */
[----:B------:R-:W-:-:S03]  /*fac0*/  ISETP.LT.OR P6, PT, R0, 0x52, !P0 ;  /* 0x000000520000780c */ /* 0x000fc600047c1670 */
[----:B------:R-:W-:Y:S01]  /*fad0*/  @!P1 STG.E.U8 desc[UR36][R4.64+0x49], R21 ;  /* 0x0000491504009986 */ /* 0x000fe2000c101124 */
[----:B------:R-:W-:-:S05]  /*fae0*/  ISETP.LT.OR P1, PT, R0, 0x51, !P2 ;  /* 0x000000510000780c */ /* 0x000fca0005721670 */
[-C--:B------:R-:W-:Y:S02]  /*faf0*/  @!P4 IMAD R23, R23, R17.reuse, RZ ;  /* 0x000000111717c224 */ /* 0x080fe400078e02ff */
[-C--:B-----5:R-:W-:Y:S02]  /*fb00*/  @!P3 IMAD R3, R3, R17.reuse, RZ ;  /* 0x000000110303b224 */ /* 0x0a0fe400078e02ff */
[-C--:B0-----:R-:W-:Y:S01]  /*fb10*/  @!P6 IMAD R15, R235, R17.reuse, RZ ;  /* 0x00000011eb0fe224 */ /* 0x081fe200078e02ff */
[----:B------:R-:W-:Y:S03]  /*fb20*/  @!P4 STG.E.U8 desc[UR36][R10.64+0x49], R23 ;  /* 0x000049170a00c986 */ /* 0x000fe6000c101124 */
[----:B------:R-:W-:Y:S01]  /*fb30*/  @!P1 IMAD R153, R153, R17, RZ ;  /* 0x0000001199999224 */ /* 0x000fe200078e02ff */
[----:B------:R0:W-:Y:S01]  /*fb40*/  @!P3 STG.E.U8 desc[UR36][R10.64+0x48], R3 ;  /* 0x000048030a00b986 */ /* 0x0001e2000c101124 */
[----:B------:R-:W-:-:S02]  /*fb50*/  ISETP.LT.OR P3, PT, R0, 0x52, !P2 ;  /* 0x000000520000780c */ /* 0x000fc40005761670 */
[C---:B------:R-:W-:Y:S01]  /*fb60*/  ISETP.LT.OR P4, PT, R0.reuse, 0x59, !P0 ;  /* 0x000000590000780c */ /* 0x040fe20004781670 */
[----:B------:R1:W-:Y:S01]  /*fb70*/  @!P5 STG.E.U8 desc[UR36][R4.64+0x50], R13 ;  /* 0x0000500d0400d986 */ /* 0x0003e2000c101124 */
[----:B------:R-:W-:-:S03]  /*fb80*/  ISETP.LT.OR P5, PT, R0, 0x5a, !P0 ;  /* 0x0000005a0000780c */ /* 0x000fc600047a1670 */
[----:B------:R3:W-:Y:S01]  /*fb90*/  @!P6 STG.E.U8 desc[UR36][R4.64+0x51], R15 ;  /* 0x0000510f0400e986 */ /* 0x0007e2000c101124 */
[----:B------:R-:W-:-:S03]  /*fba0*/  ISETP.LT.OR P6, PT, R0, 0x59, !P2 ;  /* 0x000000590000780c */ /* 0x000fc600057c1670 */
[----:B------:R-:W-:Y:S01]  /*fbb0*/  @!P1 STG.E.U8 desc[UR36][R10.64+0x50], R153 ;  /* 0x000050990a009986 */ /* 0x000fe2000c101124 */
[----:B------:R-:W-:Y:S01]  /*fbc0*/  ISETP.LT.OR P1, PT, R0, 0x5a, !P2 ;  /* 0x0000005a0000780c */ /* 0x000fe20005721670 */
[-C--:B0-----:R-:W-:Y:S02]  /*fbd0*/  @!P3 IMAD R3, R234, R17.reuse, RZ ;  /* 0x00000011ea03b224 */ /* 0x081fe400078e02ff */
[-C--:B------:R-:W-:Y:S02]  /*fbe0*/  @!P4 IMAD R21, R233, R17.reuse, RZ ;  /* 0x00000011e915c224 */ /* 0x080fe400078e02ff */
[-C--:B-1----:R-:W-:Y:S01]  /*fbf0*/  @!P5 IMAD R13, R232, R17.reuse, RZ ;  /* 0x00000011e80dd224 */ /* 0x082fe200078e02ff */
[----:B------:R0:W-:Y:S03]  /*fc00*/  @!P3 STG.E.U8 desc[UR36][R10.64+0x51], R3 ;  /* 0x000051030a00b986 */ /* 0x0001e6000c101124 */
[----:B---3--:R-:W-:Y:S01]  /*fc10*/  @!P6 IMAD R15, R231, R17, RZ ;  /* 0x00000011e70fe224 */ /* 0x008fe200078e02ff */
[----:B------:R1:W-:Y:S01]  /*fc20*/  @!P4 STG.E.U8 desc[UR36][R4.64+0x58], R21 ;  /* 0x000058150400c986 */ /* 0x0003e2000c101124 */
[----:B------:R-:W-:-:S02]  /*fc30*/  ISETP.LT.OR P3, PT, R0, 0x61, !P0 ;  /* 0x000000610000780c */ /* 0x000fc40004761670 */
[----:B------:R-:W-:Y:S01]  /*fc40*/  @!P1 IMAD R23, R230, R17, RZ ;  /* 0x00000011e6179224 */ /* 0x000fe200078e02ff */
        /* <DEDUP_REMOVED lines=8> */
[-C--:B-1----:R-:W-:Y:S02]  /*fcd0*/  @!P4 IMAD R21, R228, R17.reuse, RZ ;  /* 0x00000011e415c224 */ /* 0x082fe400078e02ff */
[-C--:B---3--:R-:W-:Y:S01]  /*fce0*/  @!P5 IMAD R13, R227, R17.reuse, RZ ;  /* 0x00000011e30dd224 */ /* 0x088fe200078e02ff */
[----:B------:R0:W-:Y:S03]  /*fcf0*/  @!P3 STG.E.U8 desc[UR36][R4.64+0x60], R3 ;  /* 0x000060030400b986 */ /* 0x0001e6000c101124 */
[----:B----4-:R-:W-:Y:S01]  /*fd00*/  @!P6 IMAD R15, R226, R17, RZ ;  /* 0x00000011e20fe224 */ /* 0x010fe200078e02ff */
        /* <DEDUP_REMOVED lines=134> */
[-C--:B----4-:R-:W-:Y:S01]  /*10570*/  @!P6 IMAD R15, R181, R17.reuse, RZ ;  /* 0x00000011b50fe224 */ /* 0x090fe200078e02ff */
[----:B------:R1:W-:Y:S03]  /*10580*/  @!P4 STG.E.U8 desc[UR36][R10.64+0xb8], R21 ;  /* 0x0000b8150a00c986 */ /* 0x0003e6000c101124 */
[----:B------:R-:W-:Y:S01]  /*10590*/  @!P1 IMAD R23, R180, R17, RZ ;  /* 0x00000011b4179224 */ /* 0x000fe200078e02ff */
[C---:B------:R-:W-:Y:S01]  /*105a0*/  ISETP.LT.OR P3, PT, R0.reuse, 0xc1, !P2 ;  /* 0x000000c10000780c */ /* 0x040fe20005761670 */
[----:B------:R3:W-:Y:S01]  /*105b0*/  @!P5 STG.E.U8 desc[UR36][R10.64+0xb9], R13 ;  /* 0x0000b90d0a00d986 */ /* 0x0007e2000c101124 */
[----:B------:R-:W-:-:S02]  /*105c0*/  ISETP.LT.OR P4, PT, R0, 0xc2, !P2 ;  /* 0x000000c20000780c */ /* 0x000fc40005781670 */
[C---:B------:R-:W-:Y:S01]  /*105d0*/  ISETP.LT.OR P5, PT, R0.reuse, 0xc9, !P0 ;  /* 0x000000c90000780c */ /* 0x040fe200047a1670 */
[----:B------:R4:W-:Y:S01]  /*105e0*/  @!P6 STG.E.U8 desc[UR36][R4.64+0xc0], R15 ;  /* 0x0000c00f0400e986 */ /* 0x0009e2000c101124 */
[----:B------:R-:W-:-:S03]  /*105f0*/  ISETP.LT.OR P6, PT, R0, 0xca, !P0 ;  /* 0x000000ca0000780c */ /* 0x000fc600047c1670 */
[----:B------:R-:W-:Y:S01]  /*10600*/  @!P1 STG.E.U8 desc[UR36][R4.64+0xc1], R23 ;  /* 0x0000c11704009986 */ /* 0x000fe2000c101124 */
[----:B------:R-:W-:-:S03]  /*10610*/  ISETP.LT.OR P1, PT, R0, 0xc9, !P2 ;  /* 0x000000c90000780c */ /* 0x000fc60005721670 */
[-C--:B0-----:R-:W-:Y:S02]  /*10620*/  @!P3 IMAD R3, R179, R17.reuse, RZ ;  /* 0x00000011b303b224 */ /* 0x081fe400078e02ff */
[-C--:B-1----:R-:W-:Y:S02]  /*10630*/  @!P4 IMAD R21, R178, R17.reuse, RZ ;  /* 0x00000011b215c224 */ /* 0x082fe400078e02ff */
[-C--:B---3--:R-:W-:Y:S02]  /*10640*/  @!P5 IMAD R13, R177, R17.reuse, RZ ;  /* 0x00000011b10dd224 */ /* 0x088fe400078e02ff */
[-C--:B----4-:R-:W-:Y:S01]  /*10650*/  @!P6 IMAD R15, R176, R17.reuse, RZ ;  /* 0x00000011b00fe224 */ /* 0x090fe200078e02ff */
[----:B------:R0:W-:Y:S03]  /*10660*/  @!P3 STG.E.U8 desc[UR36][R10.64+0xc0], R3 ;  /* 0x0000c0030a00b986 */ /* 0x0001e6000c101124 */
        /* <DEDUP_REMOVED lines=36> */
[----:B------:R4:W-:Y:S04]  /*108b0*/  @!P6 STG.E.U8 desc[UR36][R10.64+0xd9], R15 ;  /* 0x0000d90f0a00e986 */ /* 0x0009e8000c101124 */
[----:B------:R-:W-:Y:S01]  /*108c0*/  @!P1 STG.E.U8 desc[UR36][R4.64+0xe0], R153 ;  /* 0x0000e09904009986 */ /* 0x000fe2000c101124 */
[C---:B------:R-:W-:Y:S02]  /*108d0*/  ISETP.LT.OR P1, PT, R0.reuse, 0xea, !P0 ;  /* 0x000000ea0000780c */ /* 0x040fe40004721670 */
[----:B------:R-:W-:Y:S01]  /*108e0*/  ISETP.LT.OR P6, PT, R0, 0xe9, !P0 ;  /* 0x000000e90000780c */ /* 0x000fe200047c1670 */
[-C--:B0-----:R-:W-:Y:S02]  /*108f0*/  @!P3 IMAD R3, R164, R17.reuse, RZ ;  /* 0x00000011a403b224 */ /* 0x081fe400078e02ff */
[----:B-1----:R-:W-:-:S02]  /*10900*/  @!P4 IMAD R21, R163, R17, RZ ;  /* 0x00000011a315c224 */ /* 0x002fc400078e02ff */
[----:B---3--:R-:W-:Y:S01]  /*10910*/  @!P5 IMAD R13, R162, R17, RZ ;  /* 0x00000011a20dd224 */ /* 0x008fe200078e02ff */
[----:B------:R0:W-:Y:S01]  /*10920*/  @!P3 STG.E.U8 desc[UR36][R4.64+0xe1], R3 ;  /* 0x0000e1030400b986 */ /* 0x0001e2000c101124 */
[----:B------:R-:W-:-:S04]  /*10930*/  ISETP.LT.OR P3, PT, R0, 0xe9, !P2 ;  /* 0x000000e90000780c */ /* 0x000fc80005761670 */
[-C--:B------:R-:W-:Y:S01]  /*10940*/  @!P1 IMAD R23, R160, R17.reuse, RZ ;  /* 0x00000011a0179224 */ /* 0x080fe200078e02ff */
[----:B------:R2:W-:Y:S01]  /*10950*/  @!P4 STG.E.U8 desc[UR36][R10.64+0xe0], R21 ;  /* 0x0000e0150a00c986 */ /* 0x0005e2000c101124 */
[----:B----4-:R-:W-:Y:S01]  /*10960*/  @!P6 IMAD R15, R161, R17, RZ ;  /* 0x00000011a10fe224 */ /* 0x010fe200078e02ff */
[C---:B------:R-:W-:Y:S02]  /*10970*/  ISETP.LT.OR P4, PT, R0.reuse, 0xea, !P2 ;  /* 0x000000ea0000780c */ /* 0x040fe40005781670 */
[----:B------:R1:W-:Y:S01]  /*10980*/  @!P5 STG.E.U8 desc[UR36][R10.64+0xe1], R13 ;  /* 0x0000e10d0a00d986 */ /* 0x0003e2000c101124 */
[----:B------:R-:W-:-:S03]  /*10990*/  ISETP.LT.OR P5, PT, R0, 0xf1, !P0 ;  /* 0x000000f10000780c */ /* 0x000fc600047a1670 */
[----:B------:R-:W-:Y:S01]  /*109a0*/  @!P1 STG.E.U8 desc[UR36][R4.64+0xe9], R23 ;  /* 0x0000e91704009986 */ /* 0x000fe2000c101124 */
[----:B------:R-:W-:-:S03]  /*109b0*/  ISETP.LT.OR P1, PT, R0, 0xf2, !P0 ;  /* 0x000000f20000780c */ /* 0x000fc60004721670 */
[----:B------:R3:W-:Y:S01]  /*109c0*/  @!P6 STG.E.U8 desc[UR36][R4.64+0xe8], R15 ;  /* 0x0000e80f0400e986 */ /* 0x0007e2000c101124 */
[----:B------:R-:W-:Y:S01]  /*109d0*/  ISETP.LT.OR P6, PT, R0, 0xf1, !P2 ;  /* 0x000000f10000780c */ /* 0x000fe200057c1670 */
[-C--:B0-----:R-:W-:Y:S02]  /*109e0*/  @!P3 IMAD R3, R159, R17.reuse, RZ ;  /* 0x000000119f03b224 */ /* 0x081fe400078e02ff */
[-C--:B--2---:R-:W-:Y:S02]  /*109f0*/  @!P4 IMAD R21, R158, R17.reuse, RZ ;  /* 0x000000119e15c224 */ /* 0x084fe400078e02ff */
[-C--:B-1----:R-:W-:Y:S01]  /*10a00*/  @!P5 IMAD R13, R157, R17.reuse, RZ ;  /* 0x000000119d0dd224 */ /* 0x082fe200078e02ff */
[----:B------:R0:W-:Y:S01]  /*10a10*/  @!P3 STG.E.U8 desc[UR36][R10.64+0xe8], R3 ;  /* 0x0000e8030a00b986 */ /* 0x0001e2000c101124 */
[----:B------:R-:W-:Y:S02]  /*10a20*/  ISETP.LT.OR P3, PT, R0, 0xf2, !P2 ;  /* 0x000000f20000780c */ /* 0x000fe40005761670 */
[-C--:B---3--:R-:W-:Y:S01]  /*10a30*/  @!P1 IMAD R15, R156, R17.reuse, RZ ;  /* 0x000000119c0f9224 */ /* 0x088fe200078e02ff */
[----:B------:R1:W-:Y:S03]  /*10a40*/  @!P4 STG.E.U8 desc[UR36][R10.64+0xe9], R21 ;  /* 0x0000e9150a00c986 */ /* 0x0003e6000c101124 */
[----:B------:R-:W-:Y:S01]  /*10a50*/  @!P6 IMAD R23, R155, R17, RZ ;  /* 0x000000119b17e224 */ /* 0x000fe200078e02ff */
[C---:B------:R-:W-:Y:S01]  /*10a60*/  ISETP.LT.OR P4, PT, R0.reuse, 0xf9, !P0 ;  /* 0x000000f90000780c */ /* 0x040fe20004781670 */
[----:B------:R-:W-:Y:S01]  /*10a70*/  @!P1 STG.E.U8 desc[UR36][R4.64+0xf1], R15 ;  /* 0x0000f10f04009986 */ /* 0x000fe2000c101124 */
[----:B------:R-:W-:-:S02]  /*10a80*/  ISETP.LT.OR P0, PT, R0, 0xfa, !P0 ;  /* 0x000000fa0000780c */ /* 0x000fc40004701670 */
[C---:B------:R-:W-:Y:S01]  /*10a90*/  ISETP.GE.AND P1, PT, R19.reuse, 0x81, PT ;  /* 0x000000811300780c */ /* 0x040fe20003f26270 */
[----:B------:R2:W-:Y:S01]  /*10aa0*/  @!P5 STG.E.U8 desc[UR36][R4.64+0xf0], R13 ;  /* 0x0000f00d0400d986 */ /* 0x0005e2000c101124 */
[C---:B------:R-:W-:Y:S02]  /*10ab0*/  ISETP.LT.OR P5, PT, R0.reuse, 0xf9, !P2 ;  /* 0x000000f90000780c */ /* 0x040fe400057a1670 */
[C---:B------:R-:W-:Y:S01]  /*10ac0*/  ISETP.LT.OR P2, PT, R0.reuse, 0xfa, !P2 ;  /* 0x000000fa0000780c */ /* 0x040fe20005741670 */
[----:B------:R-:W-:Y:S01]  /*10ad0*/  @!P6 STG.E.U8 desc[UR36][R10.64+0xf0], R23 ;  /* 0x0000f0170a00e986 */ /* 0x000fe2000c101124 */
[----:B------:R-:W-:Y:S01]  /*10ae0*/  ISETP.LT.OR P6, PT, R0, 0x1, !P1 ;  /* 0x000000010000780c */ /* 0x000fe20004fc1670 */
[-C--:B0-----:R-:W-:Y:S02]  /*10af0*/  @!P3 IMAD R3, R154, R17.reuse, RZ ;  /* 0x000000119a03b224 */ /* 0x081fe400078e02ff */
[-C--:B-1----:R-:W-:Y:S02]  /*10b00*/  @!P4 IMAD R21, R152, R17.reuse, RZ ;  /* 0x000000119815c224 */ /* 0x082fe400078e02ff */
[----:B------:R-:W-:Y:S01]  /*10b10*/  @!P0 IMAD R153, R22, R17, RZ ;  /* 0x0000001116998224 */ /* 0x000fe200078e02ff */
[----:B------:R0:W-:Y:S01]  /*10b20*/  @!P3 STG.E.U8 desc[UR36][R10.64+0xf1], R3 ;  /* 0x0000f1030a00b986 */ /* 0x0001e2000c101124 */
[----:B------:R-:W-:-:S02]  /*10b30*/  ISETP.GE.AND P3, PT, R19, 0x89, PT ;  /* 0x000000891300780c */ /* 0x000fc40003f66270 */
[-C--:B--2---:R-:W-:Y:S02]  /*10b40*/  @!P5 IMAD R13, R20, R17.reuse, RZ ;  /* 0x00000011140dd224 */ /* 0x084fe400078e02ff */
[-C--:B------:R-:W-:Y:S01]  /*10b50*/  @!P2 IMAD R15, R14, R17.reuse, RZ ;  /* 0x000000110e0fa224 */ /* 0x080fe200078e02ff */
[----:B------:R-:W-:Y:S01]  /*10b60*/  @!P0 STG.E.U8 desc[UR36][R4.64+0xf9], R153 ;  /* 0x0000f99904008986 */ /* 0x000fe2000c101124 */
[----:B------:R-:W-:Y:S01]  /*10b70*/  @!P6 IMAD R19, R24, R17, RZ ;  /* 0x000000111813e224 */ /* 0x000fe200078e02ff */
[C---:B------:R-:W-:Y:S02]  /*10b80*/  ISETP.LT.OR P0, PT, R0.reuse, 0x2, !P1 ;  /* 0x000000020000780c */ /* 0x040fe40004f01670 */
[----:B------:R1:W-:Y:S01]  /*10b90*/  @!P4 STG.E.U8 desc[UR36][R4.64+0xf8], R21 ;  /* 0x0000f8150400c986 */ /* 0x0003e2000c101124 */
[----:B------:R-:W-:-:S03]  /*10ba0*/  ISETP.LT.OR P4, PT, R0, 0x1, !P3 ;  /* 0x000000010000780c */ /* 0x000fc60005f81670 */
[----:B------:R-:W-:Y:S01]  /*10bb0*/  @!P5 STG.E.U8 desc[UR36][R10.64+0xf8], R13 ;  /* 0x0000f80d0a00d986 */ /* 0x000fe2000c101124 */
[----:B------:R-:W-:-:S03]  /*10bc0*/  ISETP.LT.OR P5, PT, R0, 0x2, !P3 ;  /* 0x000000020000780c */ /* 0x000fc60005fa1670 */
[----:B------:R-:W-:Y:S01]  /*10bd0*/  @!P2 STG.E.U8 desc[UR36][R10.64+0xf9], R15 ;  /* 0x0000f90f0a00a986 */ /* 0x000fe2000c101124 */
[----:B------:R-:W-:-:S03]  /*10be0*/  ISETP.LT.OR P2, PT, R0, 0x9, !P1 ;  /* 0x000000090000780c */ /* 0x000fc60004f41670 */
[----:B------:R-:W-:Y:S01]  /*10bf0*/  @!P6 STG.E.U8 desc[UR36][R6.64], R19 ;  /* 0x000000130600e986 */ /* 0x000fe2000c101124 */
[----:B------:R-:W-:Y:S01]  /*10c00*/  ISETP.LT.OR P6, PT, R0, 0xa, !P1 ;  /* 0x0000000a0000780c */ /* 0x000fe20004fc1670 */
[-C--:B------:R-:W-:Y:S02]  /*10c10*/  @!P0 IMAD R25, R25, R17.reuse, RZ ;  /* 0x0000001119198224 */ /* 0x080fe400078e02ff */
[-C--:B0-----:R-:W-:Y:S02]  /*10c20*/  @!P4 IMAD R3, R26, R17.reuse, RZ ;  /* 0x000000111a03c224 */ /* 0x081fe400078e02ff */
[-C--:B------:R-:W-:Y:S01]  /*10c30*/  @!P5 IMAD R27, R27, R17.reuse, RZ ;  /* 0x000000111b1bd224 */ /* 0x080fe200078e02ff */
[----:B------:R-:W-:Y:S03]  /*10c40*/  @!P0 STG.E.U8 desc[UR36][R6.64+0x1], R25 ;  /* 0x0000011906008986 */ /* 0x000fe6000c101124 */
[----:B-1----:R-:W-:Y:S01]  /*10c50*/  @!P2 IMAD R5, R28, R17, RZ ;  /* 0x000000111c05a224 */ /* 0x002fe200078e02ff */
[----:B------:R0:W-:Y:S01]  /*10c60*/  @!P4 STG.E.U8 desc[UR36][R8.64], R3 ;  /* 0x000000030800c986 */ /* 0x0001e2000c101124 */
[----:B------:R-:W-:-:S02]  /*10c70*/  ISETP.LT.OR P0, PT, R0, 0xa, !P3 ;  /* 0x0000000a0000780c */ /* 0x000fc40005f01670 */
[----:B------:R-:W-:Y:S01]  /*10c80*/  @!P6 IMAD R29, R29, R17, RZ ;  /* 0x000000111d1de224 */ /* 0x000fe200078e02ff */
[C---:B------:R-:W-:Y:S01]  /*10c90*/  ISETP.LT.OR P4, PT, R0.reuse, 0x9, !P3 ;  /* 0x000000090000780c */ /* 0x040fe20005f81670 */
[----:B------:R-:W-:Y:S01]  /*10ca0*/  @!P5 STG.E.U8 desc[UR36][R8.64+0x1], R27 ;  /* 0x0000011b0800d986 */ /* 0x000fe2000c101124 */
[----:B------:R-:W-:-:S03]  /*10cb0*/  ISETP.LT.OR P5, PT, R0, 0x11, !P1 ;  /* 0x000000110000780c */ /* 0x000fc60004fa1670 */
[----:B------:R1:W-:Y:S01]  /*10cc0*/  @!P2 STG.E.U8 desc[UR36][R6.64+0x8], R5 ;  /* 0x000008050600a986 */ /* 0x0003e2000c101124 */
[----:B------:R-:W-:-:S03]  /*10cd0*/  ISETP.LT.OR P2, PT, R0, 0x12, !P1 ;  /* 0x000000120000780c */ /* 0x000fc60004f41670 */
[----:B------:R-:W-:Y:S01]  /*10ce0*/  @!P6 STG.E.U8 desc[UR36][R6.64+0x9], R29 ;  /* 0x0000091d0600e986 */ /* 0x000fe2000c101124 */
[----:B------:R-:W-:Y:S01]  /*10cf0*/  ISETP.LT.OR P6, PT, R0, 0x11, !P3 ;  /* 0x000000110000780c */ /* 0x000fe20005fc1670 */
[-C--:B------:R-:W-:Y:S02]  /*10d00*/  @!P0 IMAD R31, R31, R17.reuse, RZ ;  /* 0x000000111f1f8224 */ /* 0x080fe400078e02ff */
[-C--:B0-----:R-:W-:Y:S02]  /*10d10*/  @!P4 IMAD R3, R30, R17.reuse, RZ ;  /* 0x000000111e03c224 */ /* 0x081fe400078e02ff */
[-C--:B------:R-:W-:Y:S01]  /*10d20*/  @!P5 IMAD R11, R32, R17.reuse, RZ ;  /* 0x00000011200bd224 */ /* 0x080fe200078e02ff */
[----:B------:R-:W-:Y:S03]  /*10d30*/  @!P0 STG.E.U8 desc[UR36][R8.64+0x9], R31 ;  /* 0x0000091f08008986 */ /* 0x000fe6000c101124 */
[----:B------:R-:W-:Y:S01]  /*10d40*/  @!P2 IMAD R33, R33, R17, RZ ;  /* 0x000000112121a224 */ /* 0x000fe200078e02ff */
[----:B------:R0:W-:Y:S01]  /*10d50*/  @!P4 STG.E.U8 desc[UR36][R8.64+0x8], R3 ;  /* 0x000008030800c986 */ /* 0x0001e2000c101124 */
[----:B------:R-:W-:-:S02]  /*10d60*/  ISETP.LT.OR P0, PT, R0, 0x12, !P3 ;  /* 0x000000120000780c */ /* 0x000fc40005f01670 */
[----:B-1----:R-:W-:Y:S01]  /*10d70*/  @!P6 IMAD R5, R34, R17, RZ ;  /* 0x000000112205e224 */ /* 0x002fe200078e02ff */
[C---:B------:R-:W-:Y:S01]  /*10d80*/  ISETP.LT.OR P4, PT, R0.reuse, 0x19, !P1 ;  /* 0x000000190000780c */ /* 0x040fe20004f81670 */
[----:B------:R-:W-:Y:S01]  /*10d90*/  @!P5 STG.E.U8 desc[UR36][R6.64+0x10], R11 ;  /* 0x0000100b0600d986 */ /* 0x000fe2000c101124 */
[----:B------:R-:W-:-:S03]  /*10da0*/  ISETP.LT.OR P5, PT, R0, 0x1a, !P1 ;  /* 0x0000001a0000780c */ /* 0x000fc60004fa1670 */
[----:B------:R-:W-:Y:S01]  /*10db0*/  @!P2 STG.E.U8 desc[UR36][R6.64+0x11], R33 ;  /* 0x000011210600a986 */ /* 0x000fe2000c101124 */
[----:B------:R-:W-:-:S03]  /*10dc0*/  ISETP.LT.OR P2, PT, R0, 0x19, !P3 ;  /* 0x000000190000780c */ /* 0x000fc60005f41670 */
[----:B------:R1:W-:Y:S01]  /*10dd0*/  @!P6 STG.E.U8 desc[UR36][R8.64+0x10], R5 ;  /* 0x000010050800e986 */ /* 0x0003e2000c101124 */
[----:B------:R-:W-:Y:S01]  /*10de0*/  ISETP.LT.OR P6, PT, R0, 0x1a, !P3 ;  /* 0x0000001a0000780c */ /* 0x000fe20005fc1670 */
[-C--:B------:R-:W-:Y:S02]  /*10df0*/  @!P0 IMAD R35, R35, R17.reuse, RZ ;  /* 0x0000001123238224 */ /* 0x080fe400078e02ff */
[-C--:B0-----:R-:W-:Y:S02]  /*10e00*/  @!P4 IMAD R3, R36, R17.reuse, RZ ;  /* 0x000000112403c224 */ /* 0x081fe400078e02ff */
[-C--:B------:R-:W-:Y:S01]  /*10e10*/  @!P5 IMAD R37, R37, R17.reuse, RZ ;  /* 0x000000112525d224 */ /* 0x080fe200078e02ff */
[----:B------:R-:W-:Y:S01]  /*10e20*/  @!P0 STG.E.U8 desc[UR36][R8.64+0x11], R35 ;  /* 0x0000112308008986 */ /* 0x000fe2000c101124 */
[----:B------:R-:W-:Y:S02]  /*10e30*/  ISETP.LT.OR P0, PT, R0, 0x22, !P1 ;  /* 0x000000220000780c */ /* 0x000fe40004f01670 */
[----:B-1----:R-:W-:-:S04]  /*10e40*/  @!P2 IMAD R5, R38, R17, RZ ;  /* 0x000000112605a224 */ /* 0x002fc800078e02ff */
[----:B------:R-:W-:Y:S01]  /*10e50*/  @!P6 IMAD R39, R39, R17, RZ ;  /* 0x000000112727e224 */ /* 0x000fe200078e02ff */
[----:B------:R0:W-:Y:S01]  /*10e60*/  @!P4 STG.E.U8 desc[UR36][R6.64+0x18], R3 ;  /* 0x000018030600c986 */ /* 0x0001e2000c101124 */
[----:B------:R-:W-:-:S03]  /*10e70*/  ISETP.LT.OR P4, PT, R0, 0x21, !P1 ;  /* 0x000000210000780c */ /* 0x000fc60004f81670 */
        /* <DEDUP_REMOVED lines=216> */
[-C--:B0-----:R-:W-:Y:S02]  /*11c00*/  @!P4 IMAD R3, R110, R17.reuse, RZ ;  /* 0x000000116e03c224 */ /* 0x081fe400078e02ff */
[-C--:B------:R-:W-:Y:S02]  /*11c10*/  @!P0 IMAD R111, R111, R17.reuse, RZ ;  /* 0x000000116f6f8224 */ /* 0x080fe400078e02ff */
[-C--:B------:R-:W-:Y:S01]  /*11c20*/  @!P5 IMAD R11, R112, R17.reuse, RZ ;  /* 0x00000011700bd224 */ /* 0x080fe200078e02ff */
[----:B------:R0:W-:Y:S03]  /*11c30*/  @!P4 STG.E.U8 desc[UR36][R8.64+0xa8], R3 ;  /* 0x0000a8030800c986 */ /* 0x0001e6000c101124 */
[-C--:B------:R-:W-:Y:S01]  /*11c40*/  @!P2 IMAD R113, R113, R17.reuse, RZ ;  /* 0x000000117171a224 */ /* 0x080fe200078e02ff */
[----:B------:R-:W-:Y:S03]  /*11c50*/  @!P0 STG.E.U8 desc[UR36][R8.64+0xa9], R111 ;  /* 0x0000a96f08008986 */ /* 0x000fe6000c101124 */
[----:B-1----:R-:W-:Y:S01]  /*11c60*/  @!P6 IMAD R5, R114, R17, RZ ;  /* 0x000000117205e224 */ /* 0x002fe200078e02ff */
[C---:B------:R-:W-:Y:S01]  /*11c70*/  ISETP.LT.OR P0, PT, R0.reuse, 0xb2, !P3 ;  /* 0x000000b20000780c */ /* 0x040fe20005f01670 */
[----:B------:R-:W-:Y:S01]  /*11c80*/  @!P5 STG.E.U8 desc[UR36][R6.64+0xb0], R11 ;  /* 0x0000b00b0600d986 */ /* 0x000fe2000c101124 */
[----:B------:R-:W-:-:S02]  /*11c90*/  ISETP.LT.OR P5, PT, R0, 0xba, !P1 ;  /* 0x000000ba0000780c */ /* 0x000fc40004fa1670 */
[C---:B------:R-:W-:Y:S01]  /*11ca0*/  ISETP.LT.OR P4, PT, R0.reuse, 0xb9, !P1 ;  /* 0x000000b90000780c */ /* 0x040fe20004f81670 */
[----:B------:R-:W-:Y:S01]  /*11cb0*/  @!P2 STG.E.U8 desc[UR36][R6.64+0xb1], R113 ;  /* 0x0000b1710600a986 */ /* 0x000fe2000c101124 */
[----:B------:R-:W-:-:S03]  /*11cc0*/  ISETP.LT.OR P2, PT, R0, 0xb9, !P3 ;  /* 0x000000b90000780c */ /* 0x000fc60005f41670 */
[----:B------:R1:W-:Y:S01]  /*11cd0*/  @!P6 STG.E.U8 desc[UR36][R8.64+0xb0], R5 ;  /* 0x0000b0050800e986 */ /* 0x0003e2000c101124 */
[----:B------:R-:W-:-:S03]  /*11ce0*/  ISETP.LT.OR P6, PT, R0, 0xba, !P3 ;  /* 0x000000ba0000780c */ /* 0x000fc60005fc1670 */
[-C--:B------:R-:W-:Y:S02]  /*11cf0*/  @!P0 IMAD R115, R115, R17.reuse, RZ ;  /* 0x0000001173738224 */ /* 0x080fe400078e02ff */
[-C--:B------:R-:W-:Y:S02]  /*11d00*/  @!P5 IMAD R117, R117, R17.reuse, RZ ;  /* 0x000000117575d224 */ /* 0x080fe400078e02ff */
[-C--:B0-----:R-:W-:Y:S01]  /*11d10*/  @!P4 IMAD R3, R116, R17.reuse, RZ ;  /* 0x000000117403c224 */ /* 0x081fe200078e02ff */
[----:B------:R-:W-:Y:S01]  /*11d20*/  @!P0 STG.E.U8 desc[UR36][R8.64+0xb1], R115 ;  /* 0x0000b17308008986 */ /* 0x000fe2000c101124 */
[----:B------:R-:W-:Y:S01]  /*11d30*/  ISETP.LT.OR P0, PT, R0, 0xc1, !P1 ;  /* 0x000000c10000780c */ /* 0x000fe20004f01670 */
[----:B-1----:R-:W-:-:S03]  /*11d40*/  @!P2 IMAD R5, R118, R17, RZ ;  /* 0x000000117605a224 */ /* 0x002fc600078e02ff */
[----:B------:R-:W-:Y:S01]  /*11d50*/  @!P6 IMAD R119, R119, R17, RZ ;  /* 0x000000117777e224 */ /* 0x000fe200078e02ff */
[----:B------:R-:W-:Y:S01]  /*11d60*/  @!P5 STG.E.U8 desc[UR36][R6.64+0xb9], R117 ;  /* 0x0000b9750600d986 */ /* 0x000fe2000c101124 */
[----:B------:R-:W-:-:S03]  /*11d70*/  ISETP.LT.OR P5, PT, R0, 0xc2, !P1 ;  /* 0x000000c20000780c */ /* 0x000fc60004fa1670 */
[----:B------:R0:W-:Y:S01]  /*11d80*/  @!P4 STG.E.U8 desc[UR36][R6.64+0xb8], R3 ;  /* 0x0000b8030600c986 */ /* 0x0001e2000c101124 */
[----:B------:R-:W-:-:S03]  /*11d90*/  ISETP.LT.OR P4, PT, R0, 0xc1, !P3 ;  /* 0x000000c10000780c */ /* 0x000fc60005f81670 */
[----:B------:R-:W-:Y:S01]  /*11da0*/  @!P6 STG.E.U8 desc[UR36][R8.64+0xb9], R119 ;  /* 0x0000b9770800e986 */ /* 0x000fe2000c101124 */
[----:B------:R-:W-:-:S03]  /*11db0*/  ISETP.LT.OR P6, PT, R0, 0xc2, !P3 ;  /* 0x000000c20000780c */ /* 0x000fc60005fc1670 */
[----:B------:R1:W-:Y:S01]  /*11dc0*/  @!P2 STG.E.U8 desc[UR36][R8.64+0xb8], R5 ;  /* 0x0000b8050800a986 */ /* 0x0003e2000c101124 */
[----:B------:R-:W-:Y:S01]  /*11dd0*/  ISETP.LT.OR P2, PT, R0, 0xc9, !P1 ;  /* 0x000000c90000780c */ /* 0x000fe20004f41670 */
[-C--:B------:R-:W-:Y:S02]  /*11de0*/  @!P0 IMAD R11, R120, R17.reuse, RZ ;  /* 0x00000011780b8224 */ /* 0x080fe400078e02ff */
[-C--:B------:R-:W-:Y:S02]  /*11df0*/  @!P5 IMAD R121, R121, R17.reuse, RZ ;  /* 0x000000117979d224 */ /* 0x080fe400078e02ff */
[-C--:B0-----:R-:W-:Y:S01]  /*11e00*/  @!P4 IMAD R3, R122, R17.reuse, RZ ;  /* 0x000000117a03c224 */ /* 0x081fe200078e02ff */
[----:B------:R0:W-:Y:S03]  /*11e10*/  @!P0 STG.E.U8 desc[UR36][R6.64+0xc0], R11 ;  /* 0x0000c00b06008986 */ /* 0x0001e6000c101124 */
[-C--:B------:R-:W-:Y:S01]  /*11e20*/  @!P6 IMAD R123, R123, R17.reuse, RZ ;  /* 0x000000117b7be224 */ /* 0x080fe200078e02ff */
[----:B------:R-:W-:Y:S01]  /*11e30*/  ISETP.LT.OR P0, PT, R0, 0xca, !P1 ;  /* 0x000000ca0000780c */ /* 0x000fe20004f01670 */
[----:B------:R-:W-:Y:S02]  /*11e40*/  @!P5 STG.E.U8 desc[UR36][R6.64+0xc1], R121 ;  /* 0x0000c1790600d986 */ /* 0x000fe4000c101124 */
[----:B-1----:R-:W-:Y:S01]  /*11e50*/  @!P2 IMAD R5, R124, R17, RZ ;  /* 0x000000117c05a224 */ /* 0x002fe200078e02ff */
[C---:B------:R-:W-:Y:S01]  /*11e60*/  ISETP.LT.OR P5, PT, R0.reuse, 0xc9, !P3 ;  /* 0x000000c90000780c */ /* 0x040fe20005fa1670 */
[----:B------:R1:W-:Y:S01]  /*11e70*/  @!P4 STG.E.U8 desc[UR36][R8.64+0xc0], R3 ;  /* 0x0000c0030800c986 */ /* 0x0003e2000c101124 */
        /* <DEDUP_REMOVED lines=8> */
[----:B------:R-:W-:Y:S03]  /*11f00*/  @!P0 STG.E.U8 desc[UR36][R6.64+0xc9], R125 ;  /* 0x0000c97d06008986 */ /* 0x000fe6000c101124 */
[-C--:B-1----:R-:W-:Y:S01]  /*11f10*/  @!P6 IMAD R3, R128, R17.reuse, RZ ;  /* 0x000000118003e224 */ /* 0x082fe200078e02ff */
[----:B------:R0:W-:Y:S03]  /*11f20*/  @!P5 STG.E.U8 desc[UR36][R8.64+0xc8], R11 ;  /* 0x0000c80b0800d986 */ /* 0x0001e6000c101124 */
[----:B------:R-:W-:Y:S01]  /*11f30*/  @!P2 IMAD R129, R129, R17, RZ ;  /* 0x000000118181a224 */ /* 0x000fe200078e02ff */
[C---:B------:R-:W-:Y:S01]  /*11f40*/  ISETP.LT.OR P0, PT, R0.reuse, 0xd1, !P3 ;  /* 0x000000d10000780c */ /* 0x040fe20005f01670 */
[----:B------:R-:W-:Y:S01]  /*11f50*/  @!P4 STG.E.U8 desc[UR36][R8.64+0xc9], R127 ;  /* 0x0000c97f0800c986 */ /* 0x000fe2000c101124 */
[----:B------:R-:W-:-:S02]  /*11f60*/  ISETP.LT.OR P5, PT, R0, 0xd2, !P3 ;  /* 0x000000d20000780c */ /* 0x000fc40005fa1670 */
[C---:B------:R-:W-:Y:S01]  /*11f70*/  ISETP.LT.OR P4, PT, R0.reuse, 0xd9, !P1 ;  /* 0x000000d90000780c */ /* 0x040fe20004f81670 */
[----:B------:R1:W-:Y:S01]  /*11f80*/  @!P6 STG.E.U8 desc[UR36][R6.64+0xd0], R3 ;  /* 0x0000d0030600e986 */ /* 0x0003e2000c101124 */
[----:B------:R-:W-:-:S03]  /*11f90*/  ISETP.LT.OR P6, PT, R0, 0xda, !P1 ;  /* 0x000000da0000780c */ /* 0x000fc60004fc1670 */
[----:B------:R-:W-:Y:S01]  /*11fa0*/  @!P2 STG.E.U8 desc[UR36][R6.64+0xd1], R129 ;  /* 0x0000d1810600a986 */ /* 0x000fe2000c101124 */
[----:B------:R-:W-:-:S03]  /*11fb0*/  ISETP.LT.OR P2, PT, R0, 0xd9, !P3 ;  /* 0x000000d90000780c */ /* 0x000fc60005f41670 */
[-C--:B--2---:R-:W-:Y:S02]  /*11fc0*/  @!P0 IMAD R5, R130, R17.reuse, RZ ;  /* 0x0000001182058224 */ /* 0x084fe400078e02ff */
[-C--:B------:R-:W-:Y:S02]  /*11fd0*/  @!P5 IMAD R131, R131, R17.reuse, RZ ;  /* 0x000000118383d224 */ /* 0x080fe400078e02ff */
[-C--:B0-----:R-:W-:Y:S02]  /*11fe0*/  @!P4 IMAD R11, R132, R17.reuse, RZ ;  /* 0x00000011840bc224 */ /* 0x081fe400078e02ff */
[-C--:B------:R-:W-:Y:S01]  /*11ff0*/  @!P6 IMAD R133, R133, R17.reuse, RZ ;  /* 0x000000118585e224 */ /* 0x080fe200078e02ff */
[----:B------:R0:W-:Y:S03]  /*12000*/  @!P0 STG.E.U8 desc[UR36][R8.64+0xd0], R5 ;  /* 0x0000d00508008986 */ /* 0x0001e6000c101124 */
[----:B-1----:R-:W-:Y:S01]  /*12010*/  @!P2 IMAD R3, R134, R17, RZ ;  /* 0x000000118603a224 */ /* 0x002fe200078e02ff */
[----:B------:R-:W-:Y:S01]  /*12020*/  @!P5 STG.E.U8 desc[UR36][R8.64+0xd1], R131 ;  /* 0x0000d1830800d986 */ /* 0x000fe2000c101124 */
[----:B------:R-:W-:-:S02]  /*12030*/  ISETP.LT.OR P0, PT, R0, 0xda, !P3 ;  /* 0x000000da0000780c */ /* 0x000fc40005f01670 */
        /* <DEDUP_REMOVED lines=14> */
[----:B------:R-:W-:Y:S01]  /*12120*/  @!P4 STG.E.U8 desc[UR36][R6.64+0xe1], R137 ;  /* 0x0000e1890600c986 */ /* 0x000fe2000c101124 */
[----:B------:R-:W-:-:S02]  /*12130*/  ISETP.LT.OR P0, PT, R0, 0xe9, !P1 ;  /* 0x000000e90000780c */ /* 0x000fc40004f01670 */
[C---:B------:R-:W-:Y:S01]  /*12140*/  ISETP.LT.OR P4, PT, R0.reuse, 0xea, !P1 ;  /* 0x000000ea0000780c */ /* 0x040fe20004f81670 */
[----:B------:R1:W-:Y:S01]  /*12150*/  @!P6 STG.E.U8 desc[UR36][R8.64+0xe0], R11 ;  /* 0x0000e00b0800e986 */ /* 0x0003e2000c101124 */
[C---:B------:R-:W-:Y:S02]  /*12160*/  ISETP.LT.OR P6, PT, R0.reuse, 0xe9, !P3 ;  /* 0x000000e90000780c */ /* 0x040fe40005fc1670 */
[C---:B------:R-:W-:Y:S01]  /*12170*/  ISETP.LT.OR P5, PT, R0.reuse, 0xea, !P3 ;  /* 0x000000ea0000780c */ /* 0x040fe20005fa1670 */
[----:B------:R-:W-:Y:S01]  /*12180*/  @!P2 STG.E.U8 desc[UR36][R8.64+0xe1], R139 ;  /* 0x0000e18b0800a986 */ /* 0x000fe2000c101124 */
[----:B------:R-:W-:-:S05]  /*12190*/  ISETP.LT.OR P2, PT, R0, 0xf1, !P1 ;  /* 0x000000f10000780c */ /* 0x000fca0004f41670 */
[-C--:B--2---:R-:W-:Y:S02]  /*121a0*/  @!P0 IMAD R3, R140, R17.reuse, RZ ;  /* 0x000000118c038224 */ /* 0x084fe400078e02ff */
[-C--:B------:R-:W-:Y:S02]  /*121b0*/  @!P4 IMAD R141, R141, R17.reuse, RZ ;  /* 0x000000118d8dc224 */ /* 0x080fe400078e02ff */
[-C--:B0-----:R-:W-:Y:S02]  /*121c0*/  @!P6 IMAD R5, R142, R17.reuse, RZ ;  /* 0x000000118e05e224 */ /* 0x081fe400078e02ff */
[-C--:B------:R-:W-:Y:S02]  /*121d0*/  @!P5 IMAD R143, R143, R17.reuse, RZ ;  /* 0x000000118f8fd224 */ /* 0x080fe400078e02ff */
[----:B-1----:R-:W-:Y:S01]  /*121e0*/  @!P2 IMAD R11, R144, R17, RZ ;  /* 0x00000011900ba224 */ /* 0x002fe200078e02ff */
[----:B------:R0:W-:Y:S01]  /*121f0*/  @!P0 STG.E.U8 desc[UR36][R6.64+0xe8], R3 ;  /* 0x0000e80306008986 */ /* 0x0001e2000c101124 */
[----:B------:R-:W-:-:S03]  /*12200*/  ISETP.LT.OR P0, PT, R0, 0xf2, !P1 ;  /* 0x000000f20000780c */ /* 0x000fc60004f01670 */
[----:B------:R-:W-:Y:S01]  /*12210*/  @!P4 STG.E.U8 desc[UR36][R6.64+0xe9], R141 ;  /* 0x0000e98d0600c986 */ /* 0x000fe2000c101124 */
[----:B------:R-:W-:-:S03]  /*12220*/  ISETP.LT.OR P4, PT, R0, 0xf1, !P3 ;  /* 0x000000f10000780c */ /* 0x000fc60005f81670 */
[----:B------:R-:W-:Y:S01]  /*12230*/  @!P6 STG.E.U8 desc[UR36][R8.64+0xe8], R5 ;  /* 0x0000e8050800e986 */ /* 0x000fe2000c101124 */
[----:B------:R-:W-:-:S03]  /*12240*/  ISETP.LT.OR P6, PT, R0, 0xf2, !P3 ;  /* 0x000000f20000780c */ /* 0x000fc60005fc1670 */
[----:B------:R-:W-:Y:S01]  /*12250*/  @!P5 STG.E.U8 desc[UR36][R8.64+0xe9], R143 ;  /* 0x0000e98f0800d986 */ /* 0x000fe2000c101124 */
[----:B------:R-:W-:-:S03]  /*12260*/  ISETP.LT.OR P5, PT, R0, 0xf9, !P3 ;  /* 0x000000f90000780c */ /* 0x000fc60005fa1670 */
[----:B------:R1:W-:Y:S01]  /*12270*/  @!P2 STG.E.U8 desc[UR36][R6.64+0xf0], R11 ;  /* 0x0000f00b0600a986 */ /* 0x0003e2000c101124 */
[C---:B------:R-:W-:Y:S02]  /*12280*/  ISETP.LT.OR P2, PT, R0.reuse, 0xf9, !P1 ;  /* 0x000000f90000780c */ /* 0x040fe40004f41670 */
[C---:B------:R-:W-:Y:S02]  /*12290*/  ISETP.LT.OR P1, PT, R0.reuse, 0xfa, !P1 ;  /* 0x000000fa0000780c */ /* 0x040fe40004f21670 */
[----:B------:R-:W-:Y:S01]  /*122a0*/  ISETP.LT.OR P3, PT, R0, 0xfa, !P3 ;  /* 0x000000fa0000780c */ /* 0x000fe20005f61670 */
[-C--:B------:R-:W-:Y:S02]  /*122b0*/  @!P0 IMAD R145, R145, R17.reuse, RZ ;  /* 0x0000001191918224 */ /* 0x080fe400078e02ff */
[-C--:B0-----:R-:W-:Y:S02]  /*122c0*/  @!P4 IMAD R3, R146, R17.reuse, RZ ;  /* 0x000000119203c224 */ /* 0x081fe400078e02ff */
[----:B------:R-:W-:-:S02]  /*122d0*/  @!P6 IMAD R147, R147, R17, RZ ;  /* 0x000000119393e224 */ /* 0x000fc400078e02ff */
[-C--:B-1----:R-:W-:Y:S02]  /*122e0*/  @!P5 IMAD R11, R150, R17.reuse, RZ ;  /* 0x00000011960bd224 */ /* 0x082fe400078e02ff */
[-C--:B------:R-:W-:Y:S02]  /*122f0*/  @!P2 IMAD R5, R148, R17.reuse, RZ ;  /* 0x000000119405a224 */ /* 0x080fe400078e02ff */
[-C--:B------:R-:W-:Y:S02]  /*12300*/  @!P1 IMAD R149, R149, R17.reuse, RZ ;  /* 0x0000001195959224 */ /* 0x080fe400078e02ff */
[----:B------:R-:W-:Y:S01]  /*12310*/  @!P3 IMAD R151, R151, R17, RZ ;  /* 0x000000119797b224 */ /* 0x000fe200078e02ff */
[----:B------:R0:W-:Y:S04]  /*12320*/  @!P0 STG.E.U8 desc[UR36][R6.64+0xf1], R145 ;  /* 0x0000f19106008986 */ /* 0x0001e8000c101124 */
[----:B------:R0:W-:Y:S04]  /*12330*/  @!P4 STG.E.U8 desc[UR36][R8.64+0xf0], R3 ;  /* 0x0000f0030800c986 */ /* 0x0001e8000c101124 */
[----:B------:R0:W-:Y:S04]  /*12340*/  @!P6 STG.E.U8 desc[UR36][R8.64+0xf1], R147 ;  /* 0x0000f1930800e986 */ /* 0x0001e8000c101124 */
[----:B------:R0:W-:Y:S04]  /*12350*/  @!P2 STG.E.U8 desc[UR36][R6.64+0xf8], R5 ;  /* 0x0000f8050600a986 */ /* 0x0001e8000c101124 */
[----:B------:R0:W-:Y:S04]  /*12360*/  @!P1 STG.E.U8 desc[UR36][R6.64+0xf9], R149 ;  /* 0x0000f99506009986 */ /* 0x0001e8000c101124 */
[----:B------:R0:W-:Y:S04]  /*12370*/  @!P5 STG.E.U8 desc[UR36][R8.64+0xf8], R11 ;  /* 0x0000f80b0800d986 */ /* 0x0001e8000c101124 */
[----:B------:R0:W-:Y:S02]  /*12380*/  @!P3 STG.E.U8 desc[UR36][R8.64+0xf9], R151 ;  /* 0x0000f9970800b986 */ /* 0x0001e4000c101124 */
.L_x_542:
[----:B------:R-:W-:Y:S05]  /*12390*/  BSYNC B0 ;  /* 0x0000000000007941 */ /* 0x000fea0003800000 */
.L_x_28:
[----:B0-----:R-:W2:Y:S04]  /*123a0*/  LDL.LU R3, [R1+0x200] ;  /* 0x0002000001037983 */ /* 0x001ea80000300800 */
[----:B------:R-:W2:Y:S01]  /*123b0*/  LDL.LU R2, [R1+0x204] ;  /* 0x0002040001027983 */ /* 0x000ea20000300800 */
[----:B------:R-:W-:Y:S01]  /*123c0*/  ULDC UR4, c[0x0][0xc] ;  /* 0x0000030000047ab9 */ /* 0x000fe20000000800 */
[----:B------:R-:W-:Y:S01]  /*123d0*/  ULDC UR5, c[0x0][0x10] ;  /* 0x0000040000057ab9 */ /* 0x000fe20000000800 */
[----:B------:R-:W2:Y:S01]  /*123e0*/  LDC R5, c[0x0][0x14] ;  /* 0x00000500ff057b82 */ /* 0x000ea20000000800 */
[----:B------:R-:W-:Y:S01]  /*123f0*/  UIMAD.WIDE.U32 UR4, UR4, UR5, URZ ;  /* 0x00000005040472a5 */ /* 0x000fe2000f8e003f */
[----:B------:R-:W-:Y:S01]  /*12400*/  PRMT R0, RZ, 0x7610, R0 ;  /* 0x00007610ff007816 */ /* 0x000fe20000000000 */
[----:B------:R-:W-:Y:S01]  /*12410*/  UMOV UR42, 0xffffffff ;  /* 0xffffffff002a7882 */ /* 0x000fe20000000000 */
[----:B------:R-:W-:-:S03]  /*12420*/  UMOV UR43, 0xffffffff ;  /* 0xffffffff002b7882 */ /* 0x000fc60000000000 */
[----:B--2---:R-:W-:-:S04]  /*12430*/  IMAD.WIDE.U32 R2, R5, UR4, R2 ;  /* 0x0000000405027c25 */ /* 0x004fc8000f8e0002 */
[----:B------:R-:W-:Y:S01]  /*12440*/  IMAD R5, R5, UR5, RZ ;  /* 0x0000000505057c24 */ /* 0x000fe2000f8e02ff */
[----:B------:R-:W-:Y:S01]  /*12450*/  ULDC.64 UR4, c[0x0][0x650] ;  /* 0x0001940000047ab9 */ /* 0x000fe20000000a00 */
[----:B-1-3--:R-:W-:Y:S01]  /*12460*/  IMAD.MOV.U32 R6, RZ, RZ, R2 ;  /* 0x000000ffff067224 */ /* 0x00afe200078e0002 */
[----:B------:R-:W-:Y:S02]  /*12470*/  ISETP.GE.U32.AND P0, PT, R2, UR4, PT ;  /* 0x0000000402007c0c */ /* 0x000fe4000bf06070 */
[----:B------:R-:W-:-:S04]  /*12480*/  IADD3 R4, R3, R5, RZ ;  /* 0x0000000503047210 */ /* 0x000fc80007ffe0ff */
[----:B------:R-:W-:Y:S01]  /*12490*/  ISETP.GE.U32.AND.EX P0, PT, R4, UR5, PT, P0 ;  /* 0x0000000504007c0c */ /* 0x000fe2000bf06100 */
[----:B------:R0:W-:Y:S04]  /*124a0*/  STL [R1+0x200], R4 ;  /* 0x0002000401007387 */ /* 0x0001e80000100800 */
[----:B------:R0:W-:Y:S08]  /*124b0*/  STL [R1+0x204], R6 ;  /* 0x0002040601007387 */ /* 0x0001f00000100800 */
[----:B------:R-:W-:Y:S05]  /*124c0*/  @P0 BRA `(.L_x_543) ;  /* 0x0000000400880947 */ /* 0x000fea0003800000 */
[----:B------:R-:W1:Y:S01]  /*124d0*/  S2UR UR6, SR_CTAID.X ;  /* 0x00000000000679c3 */ /* 0x000e620000002500 */
[----:B------:R-:W-:Y:S01]  /*124e0*/  ULDC.64 UR12, c[0x0][0x628] ;  /* 0x00018a00000c7ab9 */ /* 0x000fe20000000a00 */
[----:B------:R-:W-:Y:S01]  /*124f0*/  ULDC UR4, c[0x0][0x150] ;  /* 0x0000540000047ab9 */ /* 0x000fe20000000800 */
[----:B------:R-:W-:Y:S01]  /*12500*/  ISETP.NE.U32.AND P0, PT, RZ, UR12, PT ;  /* 0x0000000cff007c0c */ /* 0x000fe2000bf05070 */
[----:B------:R-:W-:Y:S01]  /*12510*/  ULDC UR15, c[0x0][0x630] ;  /* 0x00018c00000f7ab9 */ /* 0x000fe20000000800 */
[----:B------:R-:W-:Y:S01]  /*12520*/  R2UR UR16, R6 ;  /* 0x00000000061072ca */ /* 0x000fe200000e0000 */
[----:B------:R-:W-:Y:S01]  /*12530*/  ULDC UR19, c[0x0][0x154] ;  /* 0x0000550000137ab9 */ /* 0x000fe20000000800 */
[----:B------:R-:W-:Y:S01]  /*12540*/  ISETP.NE.AND.EX P0, PT, RZ, UR13, PT, P0 ;  /* 0x0000000dff007c0c */ /* 0x000fe2000bf05300 */
[----:B------:R-:W2:Y:S01]  /*12550*/  S2UR UR18, SR_CTAID.Y ;  /* 0x00000000001279c3 */ /* 0x000ea20000002600 */
[----:B------:R-:W-:Y:S02]  /*12560*/  R2UR UR17, R4 ;  /* 0x00000000041172ca */ /* 0x000fe400000e0000 */
[----:B------:R-:W-:-:S02]  /*12570*/  R2UR UR10, R6 ;  /* 0x00000000060a72ca */ /* 0x000fc400000e0000 */
[----:B------:R-:W-:Y:S02]  /*12580*/  R2UR UR11, R4 ;  /* 0x00000000040b72ca */ /* 0x000fe400000e0000 */
[----:B-1----:R-:W-:-:S05]  /*12590*/  I2FP.F32.U32 R0, UR6 ;  /* 0x0000000600007c45 */ /* 0x002fca0008201000 */
[----:B------:R-:W-:-:S04]  /*125a0*/  FMUL R0, R0, UR4 ;  /* 0x0000000400007c20 */ /* 0x000fc80008400000 */
[----:B------:R1:W3:Y:S01]  /*125b0*/  F2I.U32.TRUNC.NTZ R2, R0 ;  /* 0x0000000000027305 */ /* 0x0002e2000020f000 */
[----:B--2---:R-:W-:Y:S05]  /*125c0*/  @!P0 BRA `(.L_x_544) ;  /* 0x0000000000308947 */ /* 0x004fea0003800000 */
        /* <DEDUP_REMOVED lines=12> */
.L_x_544:
[----:B------:R-:W-:Y:S01]  /*12690*/  USHF.R.U64 UR43, UR10, UR15, UR11 ;  /* 0x0000000f0a2b7299 */ /* 0x000fe2000800120b */
[----:B-1----:R-:W-:Y:S01]  /*126a0*/  I2FP.F32.U32 R0, UR18 ;  /* 0x0000001200007c45 */ /* 0x002fe20008201000 */
[----:B------:R-:W-:Y:S02]  /*126b0*/  USHF.R.U32.HI UR4, URZ, UR15, UR11 ;  /* 0x0000000f3f047299 */ /* 0x000fe4000801160b */
[----:B------:R-:W-:Y:S02]  /*126c0*/  UIADD3 UR10, UP0, URZ, -UR43, URZ ;  /* 0x8000002b3f0a7290 */ /* 0x000fe4000ff1e03f */
[----:B------:R-:W-:Y:S01]  /*126d0*/  FMUL R0, R0, UR19 ;  /* 0x0000001300007c20 */ /* 0x000fe20008400000 */
[----:B------:R-:W-:Y:S01]  /*126e0*/  ULDC.64 UR12, c[0x0][0x620] ;  /* 0x00018800000c7ab9 */ /* 0x000fe20000000a00 */
[----:B------:R-:W-:Y:S01]  /*126f0*/  UIADD3.X UR4, URZ, ~UR4, URZ, UP0, !UPT ;  /* 0x800000043f047290 */ /* 0x000fe200087fe43f */
[----:B------:R-:W-:Y:S01]  /*12700*/  UMOV UR8, UR16 ;  /* 0x0000001000087c82 */ /* 0x000fe20008000000 */
[----:B------:R-:W-:-:S02]  /*12710*/  UMOV UR9, UR17 ;  /* 0x0000001100097c82 */ /* 0x000fc40008000000 */
[----:B------:R-:W-:Y:S01]  /*12720*/  UIMAD UR4, UR4, UR12, URZ ;  /* 0x0000000c040472a4 */ /* 0x000fe2000f8e023f */
[----:B------:R-:W1:Y:S01]  /*12730*/  F2I.U32.TRUNC.NTZ R0, R0 ;  /* 0x0000000000007305 */ /* 0x000e62000020f000 */
[----:B------:R-:W-:Y:S01]  /*12740*/  UIMAD.WIDE.U32 UR8, UR10, UR12, UR8 ;  /* 0x0000000c0a0872a5 */ /* 0x000fe2000f8e0008 */
[----:B---3--:R-:W-:Y:S01]  /*12750*/  R2UR UR12, R2 ;  /* 0x00000000020c72ca */ /* 0x008fe200000e0000 */
[----:B------:R-:W-:Y:S01]  /*12760*/  UIMAD UR10, UR10, UR13, UR4 ;  /* 0x0000000d0a0a72a4 */ /* 0x000fe2000f8e0204 */
[----:B------:R-:W-:Y:S01]  /*12770*/  ULDC UR11, c[0x0][0x618] ;  /* 0x00018600000b7ab9 */ /* 0x000fe20000000800 */
[----:B------:R-:W-:Y:S02]  /*12780*/  ULDC UR21, c[0x0][0x658] ;  /* 0x0001960000157ab9 */ /* 0x000fe40000000800 */
[----:B------:R-:W-:Y:S01]  /*12790*/  UIADD3 UR9, UR9, UR10, URZ ;  /* 0x0000000a09097290 */ /* 0x000fe2000fffe03f */
[----:B------:R-:W-:Y:S01]  /*127a0*/  UMOV UR15, 0xffffffff ;  /* 0xffffffff000f7882 */ /* 0x000fe20000000000 */
[----:B------:R-:W-:Y:S01]  /*127b0*/  ULDC.64 UR4, c[0x0][0x640] ;  /* 0x0001900000047ab9 */ /* 0x000fe20000000a00 */
[----:B------:R-:W-:Y:S01]  /*127c0*/  USHF.L.U32 UR15, UR15, UR21, URZ ;  /* 0x000000150f0f7299 */ /* 0x000fe2000800063f */
[----:B------:R-:W-:Y:S01]  /*127d0*/  ISETP.NE.U32.AND P0, PT, RZ, UR4, PT ;  /* 0x00000004ff007c0c */ /* 0x000fe2000bf05070 */
[----:B------:R-:W-:-:S02]  /*127e0*/  USHF.R.U64 UR16, UR8, UR11, UR9 ;  /* 0x0000000b08107299 */ /* 0x000fc40008001209 */
[----:B------:R-:W-:Y:S01]  /*127f0*/  USHF.R.U32.HI UR8, URZ, UR11, UR9 ;  /* 0x0000000b3f087299 */ /* 0x000fe20008011609 */
[----:B-1----:R-:W-:Y:S01]  /*12800*/  R2UR UR14, R0 ;  /* 0x00000000000e72ca */ /* 0x002fe200000e0000 */
[----:B------:R-:W-:Y:S01]  /*12810*/  ULDC UR17, c[0x0][0x608] ;  /* 0x0001820000117ab9 */ /* 0x000fe20000000800 */
[----:B------:R-:W-:Y:S01]  /*12820*/  ULOP3.LUT UR41, URZ, UR15, URZ, 0x33, !UPT ;  /* 0x0000000f3f297292 */ /* 0x000fe2000f8e333f */
[----:B------:R-:W-:Y:S01]  /*12830*/  ISETP.NE.AND.EX P0, PT, RZ, UR5, PT, P0 ;  /* 0x00000005ff007c0c */ /* 0x000fe2000bf05300 */
[----:B------:R-:W-:Y:S02]  /*12840*/  USHF.R.U64 UR15, UR16, UR17, UR8 ;  /* 0x00000011100f7299 */ /* 0x000fe40008001208 */
[----:B------:R-:W-:Y:S02]  /*12850*/  USHF.R.U32.HI UR8, URZ, UR17, UR8 ;  /* 0x000000113f087299 */ /* 0x000fe40008011608 */
[----:B------:R-:W-:Y:S02]  /*12860*/  UIADD3 UR12, -UR12, URZ, URZ ;  /* 0x0000003f0c0c7290 */ /* 0x000fe4000fffe13f */
[----:B------:R-:W-:Y:S01]  /*12870*/  USHF.R.U64 UR17, UR15, UR21, UR8 ;  /* 0x000000150f117299 */ /* 0x000fe20008001208 */
[----:B------:R-:W-:Y:S01]  /*12880*/  UMOV UR19, 0x1 ;  /* 0x0000000100137882 */ /* 0x000fe20000000000 */
[----:B------:R-:W-:Y:S01]  /*12890*/  ULDC UR13, c[0x0][0x144] ;  /* 0x00005100000d7ab9 */ /* 0x000fe20000000800 */
[----:B------:R-:W-:Y:S01]  /*128a0*/  ULDC UR7, c[0x0][0x600] ;  /* 0x0001800000077ab9 */ /* 0x000fe20000000800 */
[----:B------:R-:W-:-:S02]  /*128b0*/  USHF.L.U32 UR24, UR19, UR21, URZ ;  /* 0x0000001513187299 */ /* 0x000fc4000800063f */
[----:B------:R-:W-:Y:S02]  /*128c0*/  USHF.R.U32.HI UR8, URZ, UR21, UR8 ;  /* 0x000000153f087299 */ /* 0x000fe40008011608 */
[----:B------:R-:W-:Y:S02]  /*128d0*/  UIMAD UR21, UR13, UR12, UR6 ;  /* 0x0000000c0d1572a4 */ /* 0x000fe4000f8e0206 */
[----:B------:R-:W-:Y:S02]  /*128e0*/  UIADD3 UR20, UR7, -0x1, URZ ;  /* 0xffffffff07147890 */ /* 0x000fe4000fffe03f */
[----:B------:R-:W-:Y:S01]  /*128f0*/  UIADD3 UR19, -UR14, URZ, URZ ;  /* 0x0000003f0e137290 */ /* 0x000fe2000fffe13f */
        /* <DEDUP_REMOVED lines=17> */
.L_x_545:
[----:B------:R-:W-:Y:S01]  /*12a10*/  UISETP.NE.AND UP0, UPT, UR46, URZ, UPT ;  /* 0x0000003f2e00728c */ /* 0x000fe2000bf05270 */
[----:B------:R-:W-:Y:S01]  /*12a20*/  IMAD.MOV.U32 R0, RZ, RZ, 0x1 ;  /* 0x00000001ff007424 */ /* 0x000fe200078e00ff */
[----:B------:R-:W-:Y:S02]  /*12a30*/  USHF.R.U64 UR4, UR6, UR22, UR8 ;  /* 0x0000001606047299 */ /* 0x000fe40008001208 */
[----:B------:R-:W-:Y:S02]  /*12a40*/  ULOP3.LUT UR41, UR15, UR41, URZ, 0xc0, !UPT ;  /* 0x000000290f297292 */ /* 0x000fe4000f8ec03f */
[----:B------:R-:W-:Y:S02]  /*12a50*/  UIADD3 UR5, -UR4, URZ, URZ ;  /* 0x0000003f04057290 */ /* 0x000fe4000fffe13f */
[----:B------:R-:W-:Y:S02]  /*12a60*/  UIMAD UR41, UR24, UR4, UR41 ;  /* 0x00000004182972a4 */ /* 0x000fe4000f8e0229 */
[----:B------:R-:W-:-:S02]  /*12a70*/  ULOP3.LUT UR16, UR16, UR20, URZ, 0xc0, !UPT ;  /* 0x0000001410107292 */ /* 0x000fc4000f8ec03f */
[----:B------:R-:W-:Y:S02]  /*12a80*/  @UP0 UIMAD UR21, UR25, UR19, UR18 ;  /* 0x00000013191502a4 */ /* 0x000fe4000f8e0212 */
[----:B------:R-:W-:-:S03]  /*12a90*/  UIMAD UR4, UR5, UR23, UR17 ;  /* 0x00000017050472a4 */ /* 0x000fc6000f8e0211 */
[----:B------:R-:W-:Y:S01]  /*12aa0*/  ULDC UR5, c[0x0][0x610] ;  /* 0x0001840000057ab9 */ /* 0x000fe20000000800 */
[----:B------:R-:W-:Y:S02]  /*12ab0*/  UIMAD UR4, UR4, UR7, UR16 ;  /* 0x00000007040472a4 */ /* 0x000fe4000f8e0210 */
[----:B------:R-:W-:-:S04]  /*12ac0*/  UIMAD UR41, UR41, UR5, UR21 ;  /* 0x00000005292972a4 */ /* 0x000fc8000f8e0215 */
[----:B------:R-:W-:Y:S02]  /*12ad0*/  USEL UR42, UR4, UR41, !UP0 ;  /* 0x00000029042a7287 */ /* 0x000fe4000c000000 */
[----:B------:R-:W-:-:S12]  /*12ae0*/  USEL UR41, UR41, UR4, !UP0 ;  /* 0x0000000429297287 */ /* 0x000fd8000c000000 */
.L_x_543:
[----:B------:R-:W-:-:S13]  /*12af0*/  LOP3.LUT P0, RZ, R0, 0xff, RZ, 0xc0, !PT ;  /* 0x000000ff00ff7812 */ /* 0x000fda000780c0ff */
[----:B------:R-:W-:Y:S05]  /*12b00*/  @P0 BRA `(.L_x_546) ;  /* 0xfffffee400980947 */ /* 0x000fea000383ffff */
[----:B------:R-:W-:Y:S05]  /*12b10*/  EXIT ;  /* 0x000000000000794d */ /* 0x000fea0003800000 */
.L_x_3:
[----:B------:R-:W2:Y:S01]  /*12b20*/  LDL R5, [R1+0x204] ;  /* 0x0002040001057983 */ /* 0x000ea20000100800 */
[----:B------:R-:W-:-:S03]  /*12b30*/  ULDC.64 UR8, c[0x0][0x650] ;  /* 0x0001940000087ab9 */ /* 0x000fc60000000a00 */
[----:B------:R-:W3:Y:S01]  /*12b40*/  LDL R4, [R1+0x200] ;  /* 0x0002000001047983 */ /* 0x000ee20000100800 */
[----:B------:R-:W-:Y:S01]  /*12b50*/  PRMT R0, RZ, 0x7610, R0 ;  /* 0x00007610ff007816 */ /* 0x000fe20000000000 */
[----:B------:R-:W-:Y:S01]  /*12b60*/  IMAD.MOV.U32 R3, RZ, RZ, -0x1 ;  /* 0xffffffffff037424 */ /* 0x000fe200078e00ff */
[----:B------:R-:W-:Y:S01]  /*12b70*/  MOV R2, 0xffffffff ;  /* 0xffffffff00027802 */ /* 0x000fe20000000f00 */
[----:B------:R-:W-:Y:S01]  /*12b80*/  IMAD.MOV.U32 R9, RZ, RZ, -0x1 ;  /* 0xffffffffff097424 */ /* 0x000fe200078e00ff */
[----:B--2---:R-:W-:-:S04]  /*12b90*/  ISETP.GE.U32.AND P0, PT, R5, UR8, PT ;  /* 0x0000000805007c0c */ /* 0x004fc8000bf06070 */
[----:B---3--:R-:W-:-:S13]  /*12ba0*/  ISETP.GE.U32.AND.EX P0, PT, R4, UR9, PT, P0 ;  /* 0x0000000904007c0c */ /* 0x008fda000bf06100 */
[----:B------:R-:W-:Y:S05]  /*12bb0*/  @P0 BRA `(.L_x_547) ;  /* 0x00000004008c0947 */ /* 0x000fea0003800000 */
[----:B------:R-:W-:Y:S01]  /*12bc0*/  I2FP.F32.U32 R0, UR4 ;  /* 0x0000000400007c45 */ /* 0x000fe20008201000 */
[----:B0-----:R-:W-:Y:S01]  /*12bd0*/  ULDC.64 UR16, c[0x0][0x628] ;  /* 0x00018a0000107ab9 */ /* 0x001fe20000000a00 */
        /* <DEDUP_REMOVED lines=24> */
.L_x_548:
        /* <DEDUP_REMOVED lines=24> */
[----:B------:R-:W-:Y:S01]  /*12ee0*/  UMOV UR19, 0x1 ;  /* 0x0000000100137882 */ /* 0x000fe20000000000 */
[----:B------:R-:W-:Y:S01]  /*12ef0*/  ULDC UR20, c[0x0][0x608] ;  /* 0x0001820000147ab9 */ /* 0x000fe20000000800 */
[----:B------:R-:W-:Y:S01]  /*12f00*/  USHF.L.U32 UR26, UR19, UR23, URZ ;  /* 0x00000017131a7299 */ /* 0x000fe2000800063f */
[----:B------:R-:W-:Y:S01]  /*12f10*/  ISETP.NE.AND.EX P0, PT, RZ, UR9, PT, P0 ;  /* 0x00000009ff007c0c */ /* 0x000fe2000bf05300 */
[----:B------:R-:W-:Y:S02]  /*12f20*/  USHF.R.U64 UR19, UR18, UR20, UR11 ;  /* 0x0000001412137299 */ /* 0x000fe4000800120b */
[----:B------:R-:W-:Y:S02]  /*12f30*/  USHF.R.U32.HI UR11, URZ, UR20, UR11 ;  /* 0x000000143f0b7299 */ /* 0x000fe4000801160b */
[----:B------:R-:W-:-:S02]  /*12f40*/  UIADD3 UR15, -UR15, URZ, URZ ;  /* 0x0000003f0f0f7290 */ /* 0x000fc4000fffe13f */
[----:B------:R-:W-:Y:S01]  /*12f50*/  USHF.R.U64 UR20, UR19, UR23, UR11 ;  /* 0x0000001713147299 */ /* 0x000fe2000800120b */
[----:B------:R-:W-:Y:S01]  /*12f60*/  ULDC UR16, c[0x0][0x144] ;  /* 0x0000510000107ab9 */ /* 0x000fe20000000800 */
[----:B------:R-:W-:Y:S01]  /*12f70*/  ULDC UR6, c[0x0][0x600] ;  /* 0x0001800000067ab9 */ /* 0x000fe20000000800 */
[----:B------:R-:W-:Y:S02]  /*12f80*/  USHF.R.U32.HI UR11, URZ, UR23, UR11 ;  /* 0x000000173f0b7299 */ /* 0x000fe4000801160b */
[----:B------:R-:W-:Y:S02]  /*12f90*/  UIMAD UR23, UR16, UR15, UR4 ;  /* 0x0000000f101772a4 */ /* 0x000fe4000f8e0204 */
[----:B------:R-:W-:Y:S02]  /*12fa0*/  UIADD3 UR22, UR6, -0x1, URZ ;  /* 0xffffffff06167890 */ /* 0x000fe4000fffe03f */
[----:B------:R-:W-:Y:S02]  /*12fb0*/  ULOP3.LUT UR27, URZ, UR13, URZ, 0x33, !UPT ;  /* 0x0000000d3f1b7292 */ /* 0x000fe4000f8e333f */
        /* <DEDUP_REMOVED lines=18> */
.L_x_549:
[----:B------:R-:W-:Y:S01]  /*130e0*/  UISETP.NE.AND UP0, UPT, UR46, URZ, UPT ;  /* 0x0000003f2e00728c */ /* 0x000fe2000bf05270 */
[----:B------:R-:W-:Y:S01]  /*130f0*/  IMAD.MOV.U32 R0, RZ, RZ, 0x1 ;  /* 0x00000001ff007424 */ /* 0x000fe200078e00ff */
[----:B------:R-:W-:Y:S01]  /*13100*/  USHF.R.U64 UR8, UR4, UR24, UR11 ;  /* 0x0000001804087299 */ /* 0x000fe2000800120b */
[----:B------:R-:W-:Y:S01]  /*13110*/  IMAD.U32 R9, RZ, RZ, UR5 ;  /* 0x00000005ff097e24 */ /* 0x000fe2000f8e00ff */
[----:B------:R-:W-:Y:S02]  /*13120*/  ULOP3.LUT UR4, UR19, UR27, URZ, 0xc0, !UPT ;  /* 0x0000001b13047292 */ /* 0x000fe4000f8ec03f */
[----:B------:R-:W-:Y:S02]  /*13130*/  ULOP3.LUT UR18, UR18, UR22, URZ, 0xc0, !UPT ;  /* 0x0000001612127292 */ /* 0x000fe4000f8ec03f */
[----:B------:R-:W-:-:S03]  /*13140*/  UIMAD UR4, UR26, UR8, UR4 ;  /* 0x000000081a0472a4 */ /* 0x000fc6000f8e0204 */
[----:B------:R-:W-:Y:S02]  /*13150*/  @UP0 UIMAD UR23, UR28, UR21, UR7 ;  /* 0x000000151c1702a4 */ /* 0x000fe4000f8e0207 */
[----:B------:R-:W-:-:S03]  /*13160*/  UIADD3 UR7, -UR8, URZ, URZ ;  /* 0x0000003f08077290 */ /* 0x000fc6000fffe13f */
[----:B------:R-:W-:Y:S01]  /*13170*/  ULDC UR8, c[0x0][0x610] ;  /* 0x0001840000087ab9 */ /* 0x000fe20000000800 */
[----:B------:R-:W-:Y:S02]  /*13180*/  UIMAD UR7, UR7, UR25, UR20 ;  /* 0x00000019070772a4 */ /* 0x000fe4000f8e0214 */
[----:B------:R-:W-:Y:S02]  /*13190*/  UIMAD UR4, UR4, UR8, UR23 ;  /* 0x00000008040472a4 */ /* 0x000fe4000f8e0217 */
[----:B------:R-:W-:-:S04]  /*131a0*/  UIMAD UR7, UR7, UR6, UR18 ;  /* 0x00000006070772a4 */ /* 0x000fc8000f8e0212 */
[----:B------:R-:W-:Y:S02]  /*131b0*/  USEL UR6, UR7, UR4, !UP0 ;  /* 0x0000000407067287 */ /* 0x000fe4000c000000 */
[----:B------:R-:W-:-:S04]  /*131c0*/  USEL UR4, UR4, UR7, !UP0 ;  /* 0x0000000704047287 */ /* 0x000fc8000c000000 */
[----:B------:R-:W-:Y:S02]  /*131d0*/  MOV R2, UR6 ;  /* 0x0000000600027c02 */ /* 0x000fe40008000f00 */
[----:B------:R-:W-:-:S07]  /*131e0*/  IMAD.U32 R3, RZ, RZ, UR4 ;  /* 0x00000004ff037e24 */ /* 0x000fce000f8e00ff */
.L_x_547:
[----:B------:R-:W-:-:S08]  /*131f0*/  NOP ;  /* 0x0000000000007918 */ /* 0x000fd00000000000 */
[----:B0-----:R-:W0:-:S00]  /*13200*/  USETMAXREG.DEALLOC.CTAPOOL 0x18 ;  /* 0x00000018000079c8 */ /* 0x001e0000080e0500 */
[----:B------:R-:W-:-:S13]  /*13210*/  ISETP.NE.AND P0, PT, RZ, UR10, PT ;  /* 0x0000000aff007c0c */ /* 0x000fda000bf05270 */
[----:B------:R-:W-:Y:S05]  /*13220*/  @P0 EXIT ;  /* 0x000000000000094d */ /* 0x000fea0003800000 */
[----:B0-----:R-:W-:Y:S01]  /*13230*/  LOP3.LUT P0, RZ, R0, 0xff, RZ, 0xc0, !PT ;  /* 0x000000ff00ff7812 */ /* 0x001fe2000780c0ff */
[----:B------:R-:W-:Y:S02]  /*13240*/  IMAD.MOV.U32 R0, RZ, RZ, 0x1 ;  /* 0x00000001ff007424 */ /* 0x000fe400078e00ff */
[----:B------:R-:W-:-:S10]  /*13250*/  IMAD.MOV.U32 R6, RZ, RZ, RZ ;  /* 0x000000ffff067224 */ /* 0x000fd400078e00ff */
[----:B------:R-:W-:Y:S05]  /*13260*/  @!P0 BRA `(.L_x_550) ;  /* 0x0000000c00648947 */ /* 0x000fea0003800000 */
[----:B------:R-:W0:Y:S01]  /*13270*/  S2R R4, SR_TID.X ;  /* 0x0000000000047919 */ /* 0x000e220000002100 */
[----:B------:R-:W-:Y:S01]  /*13280*/  ULDC UR4, c[0x0][0x28c] ;  /* 0x0000a30000047ab9 */ /* 0x000fe20000000800 */
[----:B------:R-:W-:Y:S01]  /*13290*/  ULDC UR6, c[0x0][0x658] ;  /* 0x0001960000067ab9 */ /* 0x000fe20000000800 */
[----:B------:R-:W-:Y:S01]  /*132a0*/  UIADD3 UR10, UR4, 0x3f, URZ ;  /* 0x0000003f040a7890 */ /* 0x000fe2000fffe03f */
[----:B------:R-:W-:Y:S01]  /*132b0*/  BSSY B0, `(.L_x_550) ;  /* 0x00000d4000007945 */ /* 0x000fe20003800000 */
[----:B------:R-:W-:Y:S01]  /*132c0*/  UMOV UR7, 0xffffffff ;  /* 0xffffffff00077882 */ /* 0x000fe20000000000 */
[----:B------:R-:W-:Y:S01]  /*132d0*/  ULDC UR5, c[0x0][0x600] ;  /* 0x0001800000057ab9 */ /* 0x000fe20000000800 */
[----:B------:R-:W-:Y:S01]  /*132e0*/  UMOV UR9, 0x1 ;  /* 0x0000000100097882 */ /* 0x000fe20000000000 */
[----:B------:R-:W-:Y:S01]  /*132f0*/  USHF.L.U32 UR7, UR7, UR6, URZ ;  /* 0x0000000607077299 */ /* 0x000fe2000800063f */
[----:B------:R-:W-:Y:S01]  /*13300*/  MOV R8, 0x1 ;  /* 0x0000000100087802 */ /* 0x000fe20000000f00 */
[----:B------:R-:W-:Y:S01]  /*13310*/  UIADD3 UR4, UR5, -0x1, URZ ;  /* 0xffffffff05047890 */ /* 0x000fe2000fffe03f */
[----:B------:R-:W-:Y:S01]  /*13320*/  IMAD.MOV.U32 R0, RZ, RZ, 0x1 ;  /* 0x00000001ff007424 */ /* 0x000fe200078e00ff */
[----:B------:R-:W-:Y:S01]  /*13330*/  USHF.R.S32.HI UR11, URZ, 0x1f, UR10 ;  /* 0x0000001f3f0b7899 */ /* 0x000fe2000801140a */
[----:B------:R-:W-:Y:S01]  /*13340*/  IMAD.MOV.U32 R6, RZ, RZ, RZ ;  /* 0x000000ffff067224 */ /* 0x000fe200078e00ff */
[----:B------:R-:W-:Y:S01]  /*13350*/  ULDC UR8, c[0x0][0xc] ;  /* 0x0000030000087ab9 */ /* 0x000fe20000000800 */
[----:B------:R-:W-:-:S02]  /*13360*/  USHF.L.U32 UR5, UR9, UR6, URZ ;  /* 0x0000000609057299 */ /* 0x000fc4000800063f */
[----:B------:R-:W-:Y:S01]  /*13370*/  ULEA.HI UR11, UR11, UR10, URZ, 0x6 ;  /* 0x0000000a0b0b7291 */ /* 0x000fe2000f8f303f */
[----:B------:R-:W-:Y:S01]  /*13380*/  ULDC UR9, c[0x0][0x10] ;  /* 0x0000040000097ab9 */ /* 0x000fe20000000800 */
[----:B------:R-:W-:Y:S02]  /*13390*/  ULOP3.LUT UR6, URZ, UR7, URZ, 0x33, !UPT ;  /* 0x000000073f067292 */ /* 0x000fe4000f8e333f */
[----:B------:R-:W-:Y:S01]  /*133a0*/  UIMAD.WIDE.U32 UR8, UR8, UR9, URZ ;  /* 0x00000009080872a5 */ /* 0x000fe2000f8e003f */
[----:B------:R-:W-:Y:S01]  /*133b0*/  ULDC UR7, c[0x0][0x14] ;  /* 0x0000050000077ab9 */ /* 0x000fe20000000800 */
[----:B------:R-:W-:Y:S02]  /*133c0*/  USHF.R.S32.HI UR18, URZ, 0x6, UR11 ;  /* 0x000000063f127899 */ /* 0x000fe4000801140b */
[----:B------:R-:W-:Y:S02]  /*133d0*/  UIMAD.WIDE.U32 UR20, UR8, UR7, URZ ;  /* 0x00000007081472a5 */ /* 0x000fe4000f8e003f */
[----:B------:R-:W-:-:S02]  /*133e0*/  UIMAD UR13, UR9, UR7, URZ ;  /* 0x00000007090d72a4 */ /* 0x000fc4000f8e023f */
[----:B------:R-:W-:Y:S01]  /*133f0*/  ULOP3.LUT UR24, UR40, 0x2, URZ, 0xfc, !UPT ;  /* 0x0000000228187892 */ /* 0x000fe2000f8efc3f */
[C---:B0-----:R-:W-:Y:S01]  /*13400*/  LOP3.LUT P2, RZ, R4.reuse, 0x7f, RZ, 0xc0, !PT ;  /* 0x0000007f04ff7812 */ /* 0x041fe2000784c0ff */
[----:B------:R-:W-:Y:S01]  /*13410*/  UIADD3 UR13, UR21, UR13, URZ ;  /* 0x0000000d150d7290 */ /* 0x000fe2000fffe03f */
[----:B------:R-:W-:Y:S01]  /*13420*/  LOP3.LUT P0, RZ, R4, 0x1f, RZ, 0xc0, !PT ;  /* 0x0000001f04ff7812 */ /* 0x000fe2000780c0ff */
[----:B------:R-:W-:Y:S01]  /*13430*/  UIADD3 UR25, UR18, 0x1, URZ ;  /* 0x0000000112197890 */ /* 0x000fe2000fffe03f */
[----:B------:R-:W-:Y:S02]  /*13440*/  ULDC.64 UR22, c[0x0][0x198] ;  /* 0x0000660000167ab9 */ /* 0x000fe40000000a00 */
[----:B------:R-:W-:-:S13]  /*13450*/  PLOP3.LUT P0, PT, P0, P2, PT, 0x8a, 0x0 ;  /* 0x000000000000781c */ /* 0x000fda0000705172 */
.L_x_562:
[----:B------:R-:W-:-:S03]  /*13460*/  UMOV UR7, 0xffffffff ;  /* 0xffffffff00077882 */ /* 0x000fc60000000000 */
[----:B------:R-:W-:Y:S05]  /*13470*/  BRA.DIV UR7, `(.L_x_551) ;  /* 0x0000001207387947 */ /* 0x000fea000b800000 */
[----:B------:R-:W-:-:S13]  /*13480*/  ELECT P6, URZ, PT ;  /* 0x00000000003f782f */ /* 0x000fda00038c0000 */
.L_x_576:
[----:B------:R-:W0:Y:S01]  /*13490*/  LDC R4, c[0x0][0x28c] ;  /* 0x0000a300ff047b82 */ /* 0x000e220000000800 */
[----:B------:R-:W-:Y:S01]  /*134a0*/  BSSY B1, `(.L_x_552) ;  /* 0x0000035000017945 */ /* 0x000fe20003800000 */
[----:B0-----:R-:W-:-:S13]  /*134b0*/  ISETP.LT.OR P6, PT, R4, 0x1, !P6 ;  /* 0x000000010400780c */ /* 0x001fda00077c1670 */
[----:B------:R-:W-:Y:S05]  /*134c0*/  @P6 BRA `(.L_x_553) ;  /* 0x0000000000c86947 */ /* 0x000fea0003800000 */
[----:B------:R-:W-:Y:S01]  /*134d0*/  SHF.L.U32 R11, R3, 0x8, RZ ;  /* 0x00000008030b7819 */ /* 0x000fe200000006ff */
[----:B------:R-:W-:Y:S01]  /*134e0*/  IMAD.SHL.U32 R2, R2, 0x100, RZ ;  /* 0x0000010002027824 */ /* 0x000fe200078e00ff */
[----:B------:R-:W-:Y:S01]  /*134f0*/  MOV R4, R6 ;  /* 0x0000000600047202 */ /* 0x000fe20000000f00 */
[----:B------:R-:W-:Y:S02]  /*13500*/  IMAD.MOV.U32 R12, RZ, RZ, RZ ;  /* 0x000000ffff0c7224 */ /* 0x000fe400078e00ff */
[----:B------:R-:W-:Y:S02]  /*13510*/  IMAD.U32 R14, RZ, RZ, UR25 ;  /* 0x00000019ff0e7e24 */ /* 0x000fe4000f8e00ff */
[----:B------:R-:W-:-:S07]  /*13520*/  IMAD.MOV.U32 R3, RZ, RZ, R0 ;  /* 0x000000ffff037224 */ /* 0x000fce00078e0000 */
.L_x_557:
[----:B------:R-:W0:Y:S01]  /*13530*/  S2R R10, SR_CgaCtaId ;  /* 0x00000000000a7919 */ /* 0x000e220000008800 */
[----:B------:R-:W-:Y:S01]  /*13540*/  MOV R5, 0x400 ;  /* 0x0000040000057802 */ /* 0x000fe20000000f00 */
[----:B------:R-:W1:Y:S03]  /*13550*/  @!P2 LDC R7, c[0x0][0x500] ;  /* 0x00014000ff07ab82 */ /* 0x000e660000000800 */
[----:B0-----:R-:W-:Y:S02]  /*13560*/  LEA R13, R10, R5, 0x18 ;  /* 0x000000050a0d7211 */ /* 0x001fe400078ec0ff */
[----:B------:R-:W-:-:S03]  /*13570*/  SHF.L.U32 R5, R3, 0x1f, RZ ;  /* 0x0000001f03057819 */ /* 0x000fc600000006ff */
[----:B------:R-:W-:-:S04]  /*13580*/  IMAD R10, R4, 0x8, R13 ;  /* 0x00000008040a7824 */ /* 0x000fc800078e020d */
[----:B------:R-:W0:Y:S02]  /*13590*/  SYNCS.PHASECHK.TRANS64.TRYWAIT P1, [R10+URZ+0x38], R5 ;  /* 0x000038050a0075a7 */ /* 0x000e24000802017f */
[----:B01----:R-:W-:Y:S05]  /*135a0*/  @!P1 BRA `(.L_x_554) ;  /* 0x00000010000c9947 */ /* 0x003fea0003800000 */
.L_x_577:
[----:B------:R-:W-:Y:S01]  /*135b0*/  UPRMT UR7, UR24, 0x9910, URZ ;  /* 0x0000991018077896 */ /* 0x000fe2000800003f */
[----:B------:R1:W-:Y:S03]  /*135c0*/  @!P2 SYNCS.ARRIVE.TRANS64 RZ, [R10+URZ], R7 ;  /* 0x000000070affa9a7 */ /* 0x0003e6000800003f */
[----:B------:R-:W-:-:S06]  /*135d0*/  UISETP.NE.AND UP0, UPT, UR7, 0x2, UPT ;  /* 0x000000020700788c */ /* 0x000fcc000bf05270 */
[----:B------:R-:W-:-:S13]  /*135e0*/  PLOP3.LUT P1, PT, PT, PT, UP0, 0x80, 0x0 ;  /* 0x000000000000781c */ /* 0x000fda0003f2f008 */
[----:B-1----:R-:W-:Y:S05]  /*135f0*/  @P1 BRA `(.L_x_555) ;  /* 0x0000000000041947 */ /* 0x002fea0003800000 */
[----:B------:R-:W-:Y:S01]  /*13600*/  BPT.TRAP 0x1 ;  /* 0x000000040000795c */ /* 0x000fe20000300000 */
.L_x_555:
[----:B------:R-:W-:Y:S05]  /*13610*/  @P0 BRA `(.L_x_556) ;  /* 0x0000000000040947 */ /* 0x000fea0003800000 */
[----:B------:R-:W-:Y:S01]  /*13620*/  BPT.TRAP 0x1 ;  /* 0x000000040000795c */ /* 0x000fe20000300000 */
.L_x_556:
[----:B------:R-:W-:Y:S01]  /*13630*/  IMAD R13, R4, 0x4000, R13 ;  /* 0x00004000040d7824 */ /* 0x000fe200078e020d */
[----:B------:R-:W-:Y:S01]  /*13640*/  R2UR UR9, R10 ;  /* 0x000000000a0972ca */ /* 0x000fe200000e0000 */
[----:B------:R-:W-:Y:S01]  /*13650*/  UIADD3 UR14, UP0, UR22, 0xf0, URZ ;  /* 0x000000f0160e7890 */ /* 0x000fe2000ff1e03f */
[----:B------:R-:W-:Y:S01]  /*13660*/  R2UR UR11, R11 ;  /* 0x000000000b0b72ca */ /* 0x000fe200000e0000 */
[----:B------:R-:W-:Y:S01]  /*13670*/  UIADD3 UR26, UP1, UR22, 0x1f0, URZ ;  /* 0x000001f0161a7890 */ /* 0x000fe2000ff3e03f */
[----:B------:R-:W-:Y:S01]  /*13680*/  R2UR UR7, R13 ;  /* 0x000000000d0772ca */ /* 0x000fe200000e0000 */
[----:B------:R-:W-:Y:S01]  /*13690*/  UIADD3.X UR15, URZ, UR23, URZ, UP0, !UPT ;  /* 0x000000173f0f7290 */ /* 0x000fe200087fe43f */
[----:B------:R-:W-:Y:S01]  /*136a0*/  R2UR UR10, R12 ;  /* 0x000000000c0a72ca */ /* 0x000fe200000e0000 */
[----:B------:R-:W-:Y:S01]  /*136b0*/  VIADD R4, R4, 0x1 ;  /* 0x0000000104047836 */ /* 0x000fe20000000000 */
[----:B------:R-:W-:Y:S01]  /*136c0*/  R2UR UR12, R9 ;  /* 0x00000000090c72ca */ /* 0x000fe200000e0000 */
[----:B------:R-:W-:Y:S01]  /*136d0*/  UIADD3.X UR27, URZ, UR23, URZ, UP1, !UPT ;  /* 0x000000173f1b7290 */ /* 0x000fe20008ffe43f */
[----:B------:R-:W-:Y:S01]  /*136e0*/  IADD3 R14, R14, -0x1, RZ ;  /* 0xffffffff0e0e7810 */ /* 0x000fe20007ffe0ff */
[----:B------:R-:W-:Y:S01]  /*136f0*/  UMOV UR16, 0x0 ;  /* 0x0000000000107882 */ /* 0x000fe20000000000 */
[----:B------:R-:W-:Y:S01]  /*13700*/  R2UR UR19, R2 ;  /* 0x00000000021372ca */ /* 0x000fe200000e0000 */
[----:B------:R-:W-:Y:S01]  /*13710*/  UMOV UR17, 0x10000000 ;  /* 0x1000000000117882 */ /* 0x000fe20000000000 */
[----:B------:R-:W-:Y:S01]  /*13720*/  ISETP.GT.AND P3, PT, R14, 0x1, PT ;  /* 0x000000010e00780c */ /* 0x000fe20003f64270 */
[----:B------:R-:W-:Y:S01]  /*13730*/  VIADD R12, R12, 0x40 ;  /* 0x000000400c0c7836 */ /* 0x000fe20000000000 */
[----:B------:R-:W-:Y:S01]  /*13740*/  ISETP.NE.AND P1, PT, R4, 0x7, PT ;  /* 0x000000070400780c */ /* 0x000fe20003f25270 */
[----:B------:R-:W-:-:S02]  /*13750*/  UIADD3 UR8, UR7, 0x180, URZ ;  /* 0x0000018007087890 */ /* 0x000fc4000fffe03f */
[----:B------:R-:W-:Y:S01]  /*13760*/  UIADD3 UR7, UR7, 0x1c180, URZ ;  /* 0x0001c18007077890 */ /* 0x000fe2000fffe03f */
[----:B0-----:R-:W-:Y:S02]  /*13770*/  SEL R10, RZ, 0x1, P1 ;  /* 0x00000001ff0a7807 */ /* 0x001fe40000800000 */
[----:B------:R-:W-:Y:S02]  /*13780*/  SEL R4, R4, RZ, P1 ;  /* 0x000000ff04047207 */ /* 0x000fe40000800000 */
[----:B------:R-:W-:Y:S02]  /*13790*/  LOP3.LUT R3, R3, R10, RZ, 0x3c, !PT ;  /* 0x0000000a03037212 */ /* 0x000fe400078e3cff */
[----:B------:R0:W-:Y:S02]  /*137a0*/  UTMALDG.3D [UR8], [UR14], desc[UR16] ;  /* 0x000010080e0075b4 */ /* 0x0001e40008011000 */
[----:B0-----:R-:W-:Y:S01]  /*137b0*/  UMOV UR8, UR7 ;  /* 0x0000000700087c82 */ /* 0x001fe20008000000 */
[----:B------:R-:W-:-:S02]  /*137c0*/  UMOV UR11, UR19 ;  /* 0x00000013000b7c82 */ /* 0x000fc40008000000 */
[----:B------:R0:W-:Y:S02]  /*137d0*/  UTMALDG.3D [UR8], [UR26], desc[UR16] ;  /* 0x000010081a0075b4 */ /* 0x0001e40008011000 */
[----:B0-----:R-:W-:Y:S05]  /*137e0*/  @P3 BRA `(.L_x_557) ;  /* 0xfffffffc00503947 */ /* 0x001fea000383ffff */
.L_x_553:
[----:B------:R-:W-:Y:S05]  /*137f0*/  BSYNC B1 ;  /* 0x0000000000017941 */ /* 0x000fea0003800000 */
.L_x_552:
[----:B------:R-:W2:Y:S01]  /*13800*/  LDL.LU R15, [R1+0x200] ;  /* 0x00020000010f7983 */ /* 0x000ea20000300800 */
[----:B------:R-:W-:Y:S01]  /*13810*/  LOP3.LUT P3, RZ, R8, 0xff, RZ, 0xc0, !PT ;  /* 0x000000ff08ff7812 */ /* 0x000fe2000786c0ff */
[----:B------:R-:W-:Y:S01]  /*13820*/  VIADD R6, R6, UR18 ;  /* 0x0000001206067c36 */ /* 0x000fe20008000000 */
[----:B------:R-:W-:Y:S01]  /*13830*/  ULDC.64 UR8, c[0x0][0x650] ;  /* 0x0001940000087ab9 */ /* 0x000fe20000000a00 */
[----:B------:R-:W3:Y:S01]  /*13840*/  LDL.LU R13, [R1+0x204] ;  /* 0x00020400010d7983 */ /* 0x000ee20000300800 */
[----:B------:R-:W-:Y:S01]  /*13850*/  UISETP.GE.U32.AND UP0, UPT, UR18, 0x7, UPT ;  /* 0x000000071200788c */ /* 0x000fe2000bf06070 */
[C---:B------:R-:W-:Y:S01]  /*13860*/  IMAD.WIDE.U32 R2, R6.reuse, 0x24924925, RZ ;  /* 0x2492492506027825 */ /* 0x040fe200078e00ff */
[C---:B------:R-:W-:Y:S01]  /*13870*/  ISETP.GT.U32.AND P1, PT, R6.reuse, 0x6, PT ;  /* 0x000000060600780c */ /* 0x040fe20003f24070 */
[----:B------:R-:W-:Y:S01]  /*13880*/  BSSY B1, `(.L_x_558) ;  /* 0x0000074000017945 */ /* 0x000fe20003800000 */
[----:B------:R-:W-:Y:S01]  /*13890*/  PRMT R8, RZ, 0x7610, R8 ;  /* 0x00007610ff087816 */ /* 0x000fe20000000008 */
[----:B------:R-:W-:-:S02]  /*138a0*/  IMAD.IADD R2, R6, 0x1, -R3 ;  /* 0x0000000106027824 */ /* 0x000fc400078e0a03 */
[----:B------:R-:W-:Y:S02]  /*138b0*/  IMAD.MOV.U32 R9, RZ, RZ, -0x1 ;  /* 0xffffffffff097424 */ /* 0x000fe400078e00ff */
[----:B------:R-:W0:Y:S01]  /*138c0*/  @P3 S2R R4, SR_CgaCtaId ;  /* 0x0000000000043919 */ /* 0x000e220000008800 */
[----:B------:R-:W-:Y:S02]  /*138d0*/  LEA.HI R2, R2, R3, RZ, 0x1f ;  /* 0x0000000302027211 */ /* 0x000fe400078ff8ff */
[----:B------:R-:W-:-:S04]  /*138e0*/  @P3 MOV R3, 0x400 ;  /* 0x0000040000033802 */ /* 0x000fc80000000f00 */
[----:B0-----:R-:W-:Y:S02]  /*138f0*/  @P3 LEA R3, R4, R3, 0x18 ;  /* 0x0000000304033211 */ /* 0x001fe400078ec0ff */
[----:B------:R-:W-:Y:S02]  /*13900*/  MOV R4, UR18 ;  /* 0x0000001200047c02 */ /* 0x000fe40008000f00 */
[----:B------:R0:W-:Y:S01]  /*13910*/  @P3 SYNCS.ARRIVE.TRANS64.A1T0 RZ, [R3+URZ+0x88], RZ ;  /* 0x000088ff03ff39a7 */ /* 0x0001e2000810003f */
[----:B------:R-:W-:Y:S02]  /*13920*/  PLOP3.LUT P3, PT, PT, PT, UP0, 0x80, 0x0 ;  /* 0x000000000000781c */ /* 0x000fe40003f6f008 */
[----:B------:R-:W-:Y:S02]  /*13930*/  ISETP.LT.U32.AND P1, PT, R4, 0x7, P1 ;  /* 0x000000070400780c */ /* 0x000fe40000f21070 */
[----:B------:R-:W-:Y:S02]  /*13940*/  PRMT R4, RZ, 0x7610, R4 ;  /* 0x00007610ff047816 */ /* 0x000fe40000000004 */
[----:B0-----:R-:W-:-:S04]  /*13950*/  SEL R3, RZ, 0x1, !P1 ;  /* 0x00000001ff037807 */ /* 0x001fc80004800000 */
[----:B------:R-:W-:Y:S02]  /*13960*/  LOP3.LUT R0, R0, R3, RZ, 0x3c, !PT ;  /* 0x0000000300007212 */ /* 0x000fe400078e3cff */
[----:B------:R-:W-:Y:S01]  /*13970*/  SHF.R.U32.HI R3, RZ, 0x2, R2 ;  /* 0x00000002ff037819 */ /* 0x000fe20000011602 */
[----:B------:R-:W-:-:S03]  /*13980*/  IMAD.MOV.U32 R2, RZ, RZ, -0x1 ;  /* 0xffffffffff027424 */ /* 0x000fc600078e00ff */
[----:B------:R-:W-:Y:S01]  /*13990*/  @P3 LOP3.LUT R0, R0, 0x1, R3, 0x78, !PT ;  /* 0x0000000100003812 */ /* 0x000fe200078e7803 */
[----:B------:R-:W-:Y:S02]  /*139a0*/  IMAD R6, R3, -0x7, R6 ;  /* 0xfffffff903067824 */ /* 0x000fe400078e0206 */
[----:B------:R-:W-:Y:S01]  /*139b0*/  IMAD.MOV.U32 R3, RZ, RZ, -0x1 ;  /* 0xffffffffff037424 */ /* 0x000fe200078e00ff */
[----:B---3--:R-:W-:-:S04]  /*139c0*/  IADD3 R13, P1, R13, UR20, RZ ;  /* 0x000000140d0d7c10 */ /* 0x008fc8000ff3e0ff */
[----:B--2---:R-:W-:Y:S01]  /*139d0*/  IADD3.X R15, R15, UR13, RZ, P1, !PT ;  /* 0x0000000d0f0f7c10 */ /* 0x004fe20008ffe4ff */
[----:B------:R0:W-:Y:S01]  /*139e0*/  STL [R1+0x204], R13 ;  /* 0x0002040d01007387 */ /* 0x0001e20000100800 */
[----:B------:R-:W-:-:S03]  /*139f0*/  ISETP.GE.U32.AND P1, PT, R13, UR8, PT ;  /* 0x000000080d007c0c */ /* 0x000fc6000bf26070 */
[----:B------:R0:W-:Y:S01]  /*13a00*/  STL [R1+0x200], R15 ;  /* 0x0002000f01007387 */ /* 0x0001e20000100800 */
[----:B------:R-:W-:-:S13]  /*13a10*/  ISETP.GE.U32.AND.EX P1, PT, R15, UR9, PT, P1 ;  /* 0x000000090f007c0c */ /* 0x000fda000bf26110 */
[----:B0-----:R-:W-:Y:S05]  /*13a20*/  @P1 BRA `(.L_x_559) ;  /* 0x0000000400641947 */ /* 0x001fea0003800000 */
[----:B------:R-:W0:Y:S01]  /*13a30*/  S2R R7, SR_CTAID.X ;  /* 0x0000000000077919 */ /* 0x000e220000002500 */
[----:B------:R-:W-:Y:S01]  /*13a40*/  ULDC UR7, c[0x0][0x150] ;  /* 0x0000540000077ab9 */ /* 0x000fe20000000800 */
[----:B------:R-:W1:Y:S01]  /*13a50*/  LDC R4, c[0x0][0x144] ;  /* 0x00005100ff047b82 */ /* 0x000e620000000800 */
[----:B------:R-:W-:Y:S01]  /*13a60*/  UISETP.NE.AND UP0, UPT, UR46, URZ, UPT ;  /* 0x0000003f2e00728c */ /* 0x000fe2000bf05270 */
[----:B------:R-:W2:Y:S01]  /*13a70*/  S2R R5, SR_CTAID.Y ;  /* 0x0000000000057919 */ /* 0x000ea20000002600 */
[----:B------:R-:W-:Y:S01]  /*13a80*/  ULDC.64 UR8, c[0x0][0x628] ;  /* 0x00018a0000087ab9 */ /* 0x000fe20000000a00 */
[----:B------:R-:W-:-:S03]  /*13a90*/  ULDC UR10, c[0x0][0x630] ;  /* 0x00018c00000a7ab9 */ /* 0x000fc60000000800 */
[----:B------:R-:W-:Y:S01]  /*13aa0*/  PLOP3.LUT P1, PT, PT, PT, UP0, 0x80, 0x0 ;  /* 0x000000000000781c */ /* 0x000fe20003f2f008 */
[----:B------:R-:W3:Y:S01]  /*13ab0*/  LDC R10, c[0x0][0x148] ;  /* 0x00005200ff0a7b82 */ /* 0x000ee20000000800 */
[----:B0-----:R-:W-:Y:S02]  /*13ac0*/  I2FP.F32.U32 R2, R7 ;  /* 0x0000000700027245 */ /* 0x001fe40000201000 */
[----:B--2---:R-:W-:-:S03]  /*13ad0*/  I2FP.F32.U32 R3, R5 ;  /* 0x0000000500037245 */ /* 0x004fc60000201000 */
[----:B------:R-:W-:Y:S01]  /*13ae0*/  FMUL R2, R2, UR7 ;  /* 0x0000000702027c20 */ /* 0x000fe20008400000 */
[----:B------:R-:W-:Y:S02]  /*13af0*/  ULDC UR7, c[0x0][0x154] ;  /* 0x0000550000077ab9 */ /* 0x000fe40000000800 */
[----:B------:R-:W-:-:S03]  /*13b00*/  FMUL R9, R3, UR7 ;  /* 0x0000000703097c20 */ /* 0x000fc60008400000 */
[----:B------:R-:W0:Y:S08]  /*13b10*/  F2I.U32.TRUNC.NTZ R2, R2 ;  /* 0x0000000200027305 */ /* 0x000e30000020f000 */
[----:B------:R-:W2:Y:S01]  /*13b20*/  F2I.U32.TRUNC.NTZ R9, R9 ;  /* 0x0000000900097305 */ /* 0x000ea2000020f000 */
[----:B0-----:R-:W-:Y:S01]  /*13b30*/  IADD3 R3, -R2, RZ, RZ ;  /* 0x000000ff02037210 */ /* 0x001fe20007ffe1ff */
[----:B------:R-:W-:-:S04]  /*13b40*/  IMAD.MOV.U32 R2, RZ, RZ, R13 ;  /* 0x000000ffff027224 */ /* 0x000fc800078e000d */
[----:B-1----:R-:W-:Y:S02]  /*13b50*/  IMAD R7, R4, R3, R7 ;  /* 0x0000000304077224 */ /* 0x002fe400078e0207 */
[----:B--2---:R-:W-:-:S04]  /*13b60*/  IMAD.MOV R3, RZ, RZ, -R9 ;  /* 0x000000ffff037224 */ /* 0x004fc800078e0a09 */
[----:B---3--:R-:W-:Y:S01]  /*13b70*/  @P1 IMAD R7, R10, R3, R5 ;  /* 0x000000030a071224 */ /* 0x008fe200078e0205 */
[----:B------:R-:W-:Y:S01]  /*13b80*/  ISETP.NE.U32.AND P1, PT, RZ, UR8, PT ;  /* 0x00000008ff007c0c */ /* 0x000fe2000bf25070 */
[----:B------:R-:W-:-:S03]  /*13b90*/  IMAD.MOV.U32 R3, RZ, RZ, R15 ;  /* 0x000000ffff037224 */ /* 0x000fc600078e000f */
[----:B------:R-:W-:-:S13]  /*13ba0*/  ISETP.NE.AND.EX P1, PT, RZ, UR9, PT, P1 ;  /* 0x00000009ff007c0c */ /* 0x000fda000bf25310 */
[----:B------:R-:W-:Y:S05]  /*13bb0*/  @!P1 BRA `(.L_x_560) ;  /* 0x0000000000289947 */ /* 0x000fea0003800000 */
[----:B------:R-:W-:Y:S02]  /*13bc0*/  ULDC UR7, c[0x0][0x634] ;  /* 0x00018d0000077ab9 */ /* 0x000fe40000000800 */
[----:B------:R-:W-:-:S04]  /*13bd0*/  IADD3 R3, P1, R13, UR7, RZ ;  /* 0x000000070d037c10 */ /* 0x000fc8000ff3e0ff */
[----:B------:R-:W-:-:S05]  /*13be0*/  IADD3.X R9, RZ, R15, RZ, P1, !PT ;  /* 0x0000000fff097210 */ /* 0x000fca0000ffe4ff */
[----:B------:R-:W-:-:S04]  /*13bf0*/  IMAD.WIDE.U32 R4, R9, UR8, RZ ;  /* 0x0000000809047c25 */ /* 0x000fc8000f8e00ff */
[----:B------:R-:W-:-:S04]  /*13c00*/  IMAD.WIDE.U32 R4, P1, R3, UR9, R4 ;  /* 0x0000000903047c25 */ /* 0x000fc8000f820004 */
[----:B------:R-:W-:-:S04]  /*13c10*/  IMAD.WIDE.U32 R2, R3, UR8, RZ ;  /* 0x0000000803027c25 */ /* 0x000fc8000f8e00ff */
[----:B------:R-:W-:Y:S01]  /*13c20*/  IMAD.MOV.U32 R2, RZ, RZ, R5 ;  /* 0x000000ffff027224 */ /* 0x000fe200078e0005 */
[----:B------:R-:W-:Y:S01]  /*13c30*/  IADD3 RZ, P3, R3, R4, RZ ;  /* 0x0000000403ff7210 */ /* 0x000fe20007f7e0ff */
[----:B------:R-:W-:-:S04]  /*13c40*/  IMAD.X R3, RZ, RZ, RZ, P1 ;  /* 0x000000ffff037224 */ /* 0x000fc800008e06ff */
[----:B------:R-:W-:-:S08]  /*13c50*/  IMAD.WIDE.U32.X R2, R9, UR9, R2, P3 ;  /* 0x0000000909027c25 */ /* 0x000fd000098e0402 */
.L_x_560:
[--C-:B------:R-:W-:Y:S01]  /*13c60*/  SHF.R.U64 R9, R2, UR10, R3.reuse ;  /* 0x0000000a02097c19 */ /* 0x100fe20008001203 */
[----:B------:R-:W-:Y:S01]  /*13c70*/  ULDC.64 UR8, c[0x0][0x620] ;  /* 0x0001880000087ab9 */ /* 0x000fe20000000a00 */
[----:B------:R-:W-:Y:S01]  /*13c80*/  SHF.R.U32.HI R2, RZ, UR10, R3 ;  /* 0x0000000aff027c19 */ /* 0x000fe20008011603 */
[----:B------:R-:W-:Y:S01]  /*13c90*/  IMAD.MOV.U32 R3, RZ, RZ, R15 ;  /* 0x000000ffff037224 */ /* 0x000fe200078e000f */
[----:B------:R-:W-:Y:S01]  /*13ca0*/  IADD3 R11, P1, RZ, -R9, RZ ;  /* 0x80000009ff0b7210 */ /* 0x000fe20007f3e0ff */
[----:B------:R-:W-:-:S04]  /*13cb0*/  ULDC UR7, c[0x0][0x618] ;  /* 0x0001860000077ab9 */ /* 0x000fc80000000800 */
[----:B------:R-:W-:-:S04]  /*13cc0*/  IMAD.X R2, RZ, RZ, ~R2, P1 ;  /* 0x000000ffff027224 */ /* 0x000fc800008e0e02 */
[----:B------:R-:W-:-:S04]  /*13cd0*/  IMAD R2, R2, UR8, RZ ;  /* 0x0000000802027c24 */ /* 0x000fc8000f8e02ff */
[----:B------:R-:W-:Y:S01]  /*13ce0*/  IMAD R5, R11, UR9, R2 ;  /* 0x000000090b057c24 */ /* 0x000fe2000f8e0202 */
[----:B------:R-:W-:-:S05]  /*13cf0*/  MOV R2, R13 ;  /* 0x0000000d00027202 */ /* 0x000fca0000000f00 */
[----:B------:R-:W-:Y:S01]  /*13d00*/  IMAD.WIDE.U32 R2, R11, UR8, R2 ;  /* 0x000000080b027c25 */ /* 0x000fe2000f8e0002 */
[----:B------:R-:W-:Y:S02]  /*13d10*/  ULDC.64 UR8, c[0x0][0x640] ;  /* 0x0001900000087ab9 */ /* 0x000fe40000000a00 */
[----:B------:R-:W-:Y:S01]  /*13d20*/  ISETP.NE.U32.AND P1, PT, RZ, UR8, PT ;  /* 0x00000008ff007c0c */ /* 0x000fe2000bf25070 */
[----:B------:R-:W-:-:S03]  /*13d30*/  IMAD.IADD R3, R3, 0x1, R5 ;  /* 0x0000000103037824 */ /* 0x000fc600078e0205 */
[----:B------:R-:W-:Y:S02]  /*13d40*/  ISETP.NE.AND.EX P1, PT, RZ, UR9, PT, P1 ;  /* 0x00000009ff007c0c */ /* 0x000fe4000bf25310 */
[--C-:B------:R-:W-:Y:S02]  /*13d50*/  SHF.R.U64 R10, R2, UR7, R3.reuse ;  /* 0x00000007020a7c19 */ /* 0x100fe40008001203 */
[----:B------:R-:W-:Y:S01]  /*13d60*/  SHF.R.U32.HI R3, RZ, UR7, R3 ;  /* 0x00000007ff037c19 */ /* 0x000fe20008011603 */
[----:B------:R-:W-:-:S03]  /*13d70*/  ULDC UR7, c[0x0][0x608] ;  /* 0x0001820000077ab9 */ /* 0x000fc60000000800 */
[--C-:B------:R-:W-:Y:S02]  /*13d80*/  SHF.R.U64 R12, R10, UR7, R3.reuse ;  /* 0x000000070a0c7c19 */ /* 0x100fe40008001203 */
[----:B------:R-:W-:Y:S01]  /*13d90*/  SHF.R.U32.HI R3, RZ, UR7, R3 ;  /* 0x00000007ff037c19 */ /* 0x000fe20008011603 */
[----:B------:R-:W-:-:S03]  /*13da0*/  ULDC UR7, c[0x0][0x658] ;  /* 0x0001960000077ab9 */ /* 0x000fc60000000800 */
[--C-:B------:R-:W-:Y:S02]  /*13db0*/  SHF.R.U64 R11, R12, UR7, R3.reuse ;  /* 0x000000070c0b7c19 */ /* 0x100fe40008001203 */
[----:B------:R-:W-:-:S03]  /*13dc0*/  SHF.R.U32.HI R13, RZ, UR7, R3 ;  /* 0x00000007ff0d7c19 */ /* 0x000fc60008011603 */
[----:B------:R-:W-:Y:S01]  /*13dd0*/  IMAD.MOV.U32 R2, RZ, RZ, R11 ;  /* 0x000000ffff027224 */ /* 0x000fe200078e000b */
[----:B------:R-:W-:Y:S01]  /*13de0*/  MOV R3, R13 ;  /* 0x0000000d00037202 */ /* 0x000fe20000000f00 */
[----:B------:R-:W-:Y:S06]  /*13df0*/  @!P1 BRA `(.L_x_561) ;  /* 0x0000000000289947 */ /* 0x000fec0003800000 */
[----:B------:R-:W-:Y:S02]  /*13e00*/  ULDC UR7, c[0x0][0x64c] ;  /* 0x0001930000077ab9 */ /* 0x000fe40000000800 */
[----:B------:R-:W-:-:S05]  /*13e10*/  IADD3 R3, P1, R11, UR7, RZ ;  /* 0x000000070b037c10 */ /* 0x000fca000ff3e0ff */
[----:B------:R-:W-:-:S04]  /*13e20*/  IMAD.X R13, RZ, RZ, R13, P1 ;  /* 0x000000ffff0d7224 */ /* 0x000fc800008e060d */
[----:B------:R-:W-:-:S04]  /*13e30*/  IMAD.WIDE.U32 R4, R13, UR8, RZ ;  /* 0x000000080d047c25 */ /* 0x000fc8000f8e00ff */
[----:B------:R-:W-:-:S04]  /*13e40*/  IMAD.WIDE.U32 R4, P1, R3, UR9, R4 ;  /* 0x0000000903047c25 */ /* 0x000fc8000f820004 */
[----:B------:R-:W-:-:S04]  /*13e50*/  IMAD.WIDE.U32 R2, R3, UR8, RZ ;  /* 0x0000000803027c25 */ /* 0x000fc8000f8e00ff */
[----:B------:R-:W-:Y:S01]  /*13e60*/  IMAD.MOV.U32 R2, RZ, RZ, R5 ;  /* 0x000000ffff027224 */ /* 0x000fe200078e0005 */
[----:B------:R-:W-:Y:S01]  /*13e70*/  IADD3 RZ, P3, R3, R4, RZ ;  /* 0x0000000403ff7210 */ /* 0x000fe20007f7e0ff */
[----:B------:R-:W-:-:S04]  /*13e80*/  IMAD.X R3, RZ, RZ, RZ, P1 ;  /* 0x000000ffff037224 */ /* 0x000fc800008e06ff */
[----:B------:R-:W-:-:S08]  /*13e90*/  IMAD.WIDE.U32.X R2, R13, UR9, R2, P3 ;  /* 0x000000090d027c25 */ /* 0x000fd000098e0402 */
.L_x_561:
[----:B------:R-:W-:Y:S01]  /*13ea0*/  ULDC UR7, c[0x0][0x648] ;  /* 0x0001920000077ab9 */ /* 0x000fe20000000800 */
[----:B------:R-:W-:Y:S01]  /*13eb0*/  LOP3.LUT R12, R12, UR6, RZ, 0xc0, !PT ;  /* 0x000000060c0c7c12 */ /* 0x000fe2000f8ec0ff */
[----:B------:R-:W-:Y:S01]  /*13ec0*/  UISETP.NE.AND UP0, UPT, UR46, URZ, UPT ;  /* 0x0000003f2e00728c */ /* 0x000fe2000bf05270 */
[----:B------:R-:W-:Y:S01]  /*13ed0*/  SHF.R.U64 R3, R2, UR7, R3 ;  /* 0x0000000702037c19 */ /* 0x000fe20008001203 */
[----:B------:R-:W-:Y:S01]  /*13ee0*/  ULDC UR7, c[0x0][0x638] ;  /* 0x00018e0000077ab9 */ /* 0x000fe20000000800 */
[----:B------:R-:W-:Y:S02]  /*13ef0*/  LOP3.LUT R4, R10, UR4, RZ, 0xc0, !PT ;  /* 0x000000040a047c12 */ /* 0x000fe4000f8ec0ff */
[C---:B------:R-:W-:Y:S01]  /*13f00*/  IADD3 R2, -R3.reuse, RZ, RZ ;  /* 0x000000ff03027210 */ /* 0x040fe20007ffe1ff */
[----:B------:R-:W-:Y:S01]  /*13f10*/  IMAD R12, R3, UR5, R12 ;  /* 0x00000005030c7c24 */ /* 0x000fe2000f8e020c */
[----:B------:R-:W-:Y:S02]  /*13f20*/  PLOP3.LUT P1, PT, PT, PT, UP0, 0x40, 0x0 ;  /* 0x000000000000781c */ /* 0x000fe40003f2e808 */
[----:B------:R-:W-:Y:S01]  /*13f30*/  PLOP3.LUT P3, PT, PT, PT, UP0, 0x40, 0x0 ;  /* 0x000000000000781c */ /* 0x000fe20003f6e808 */
[----:B------:R-:W-:Y:S01]  /*13f40*/  IMAD R11, R2, UR7, R11 ;  /* 0x00000007020b7c24 */ /* 0x000fe2000f8e020b */
[----:B------:R-:W-:-:S02]  /*13f50*/  ULDC UR7, c[0x0][0x610] ;  /* 0x0001840000077ab9 */ /* 0x000fc40000000800 */
[----:B------:R-:W-:Y:S01]  /*13f60*/  IMAD R7, R12, UR7, R7 ;  /* 0x000000070c077c24 */ /* 0x000fe2000f8e0207 */
[----:B------:R-:W-:Y:S02]  /*13f70*/  ULDC UR7, c[0x0][0x600] ;  /* 0x0001800000077ab9 */ /* 0x000fe40000000800 */
[----:B------:R-:W-:-:S05]  /*13f80*/  IMAD R4, R11, UR7, R4 ;  /* 0x000000070b047c24 */ /* 0x000fca000f8e0204 */
[----:B------:R-:W-:Y:S02]  /*13f90*/  SEL R2, R4, R7, P1 ;  /* 0x0000000704027207 */ /* 0x000fe40000800000 */
[----:B------:R-:W-:Y:S01]  /*13fa0*/  SEL R3, R7, R4, P3 ;  /* 0x0000000407037207 */ /* 0x000fe20001800000 */
[----:B------:R-:W-:-:S07]  /*13fb0*/  IMAD.MOV.U32 R4, RZ, RZ, 0x1 ;  /* 0x00000001ff047424 */ /* 0x000fce00078e00ff */
.L_x_559:
[----:B------:R-:W-:Y:S05]  /*13fc0*/  BSYNC B1 ;  /* 0x0000000000017941 */ /* 0x000fea0003800000 */
.L_x_558:
[----:B------:R-:W-:-:S13]  /*13fd0*/  LOP3.LUT P1, RZ, R4, 0xff, RZ, 0xc0, !PT ;  /* 0x000000ff04ff7812 */ /* 0x000fda000782c0ff */
[----:B------:R-:W-:Y:S05]  /*13fe0*/  @P1 BRA `(.L_x_562) ;  /* 0xfffffff4001c1947 */ /* 0x000fea000383ffff */
[----:B------:R-:W-:Y:S05]  /*13ff0*/  BSYNC B0 ;  /* 0x0000000000007941 */ /* 0x000fea0003800000 */
.L_x_550:
[----:B------:R-:W-:-:S03]  /*14000*/  UMOV UR7, 0xffffffff ;  /* 0xffffffff00077882 */ /* 0x000fc60000000000 */
[----:B------:R-:W-:Y:S05]  /*14010*/  BRA.DIV UR7, `(.L_x_563) ;  /* 0x0000000607847947 */ /* 0x000fea000b800000 */
[----:B------:R-:W-:-:S13]  /*14020*/  ELECT P6, URZ, PT ;  /* 0x00000000003f782f */ /* 0x000fda00038c0000 */
.L_x_580:
[----:B------:R-:W-:Y:S04]  /*14030*/  BSSY B0, `(.L_x_564) ;  /* 0x0000047000007945 */ /* 0x000fe80003800000 */
[----:B------:R-:W-:Y:S05]  /*14040*/  @!P6 BRA `(.L_x_565) ;  /* 0x000000040014e947 */ /* 0x000fea0003800000 */
[----:B------:R-:W-:-:S04]  /*14050*/  ULOP3.LUT UR7, UR40, 0x2, URZ, 0xfc, !UPT ;  /* 0x0000000228077892 */ /* 0x000fc8000f8efc3f */
[----:B------:R-:W-:-:S06]  /*14060*/  UISETP.NE.AND UP0, UPT, UR7, 0x3, UPT ;  /* 0x000000030700788c */ /* 0x000fcc000bf05270 */
[----:B------:R-:W-:-:S13]  /*14070*/  PLOP3.LUT P0, PT, PT, PT, UP0, 0x80, 0x0 ;  /* 0x000000000000781c */ /* 0x000fda0003f0f008 */
[----:B------:R-:W-:Y:S05]  /*14080*/  @!P0 BRA `(.L_x_566) ;  /* 0x0000000000048947 */ /* 0x000fea0003800000 */
[----:B------:R-:W-:Y:S01]  /*14090*/  BPT.TRAP 0x1 ;  /* 0x000000040000795c */ /* 0x000fe20000300000 */
.L_x_566:
[----:B------:R-:W0:Y:S01]  /*140a0*/  S2R R3, SR_CgaCtaId ;  /* 0x0000000000037919 */ /* 0x000e220000008800 */
[----:B------:R-:W-:-:S04]  /*140b0*/  MOV R2, 0x400 ;  /* 0x0000040000027802 */ /* 0x000fc80000000f00 */
[----:B0-----:R-:W-:Y:S02]  /*140c0*/  LEA R3, R3, R2, 0x18 ;  /* 0x0000000203037211 */ /* 0x001fe400078ec0ff */
[----:B------:R-:W-:-:S03]  /*140d0*/  SHF.L.U32 R2, R0, 0x1f, RZ ;  /* 0x0000001f00027819 */ /* 0x000fc600000006ff */
[----:B------:R-:W-:-:S04]  /*140e0*/  VIADD R3, R3, 0x38 ;  /* 0x0000003803037836 */ /* 0x000fc80000000000 */
[----:B------:R-:W-:-:S04]  /*140f0*/  IMAD R5, R6, 0x8, R3 ;  /* 0x0000000806057824 */ /* 0x000fc800078e0203 */
[----:B------:R-:W0:Y:S02]  /*14100*/  SYNCS.PHASECHK.TRANS64.TRYWAIT P0, [R5+URZ], R2 ;  /* 0x00000002050075a7 */ /* 0x000e24000800017f */
[----:B0-----:R-:W-:Y:S05]  /*14110*/  @!P0 BRA `(.L_x_567) ;  /* 0x0000000400648947 */ /* 0x001fea0003800000 */
.L_x_581:
[----:B------:R-:W-:-:S04]  /*14120*/  IADD3 R6, R6, 0x1, RZ ;  /* 0x0000000106067810 */ /* 0x000fc80007ffe0ff */
[----:B------:R-:W-:-:S04]  /*14130*/  ISETP.NE.AND P0, PT, R6, 0x7, PT ;  /* 0x000000070600780c */ /* 0x000fc80003f05270 */
[----:B0-----:R-:W-:Y:S02]  /*14140*/  SEL R5, RZ, 0x1, P0 ;  /* 0x00000001ff057807 */ /* 0x001fe40000000000 */
[----:B------:R-:W-:Y:S02]  /*14150*/  SEL R6, R6, RZ, P0 ;  /* 0x000000ff06067207 */ /* 0x000fe40000000000 */
[----:B------:R-:W-:-:S03]  /*14160*/  LOP3.LUT R5, R0, R5, RZ, 0x3c, !PT ;  /* 0x0000000500057212 */ /* 0x000fc600078e3cff */
[----:B------:R-:W-:Y:S01]  /*14170*/  IMAD R7, R6, 0x8, R3 ;  /* 0x0000000806077824 */ /* 0x000fe200078e0203 */
[----:B------:R-:W-:-:S04]  /*14180*/  SHF.L.U32 R0, R5, 0x1f, RZ ;  /* 0x0000001f05007819 */ /* 0x000fc800000006ff */
[----:B------:R-:W0:Y:S02]  /*14190*/  SYNCS.PHASECHK.TRANS64.TRYWAIT P0, [R7+URZ], R0 ;  /* 0x00000000070075a7 */ /* 0x000e24000800017f */
[----:B0-----:R-:W-:Y:S05]  /*141a0*/  @!P0 BRA `(.L_x_568) ;  /* 0x0000000400548947 */ /* 0x001fea0003800000 */
.L_x_582:
[----:B0-----:R-:W-:-:S05]  /*141b0*/  VIADD R0, R6, 0x1 ;  /* 0x0000000106007836 */ /* 0x001fca0000000000 */
[----:B------:R-:W-:-:S04]  /*141c0*/  ISETP.NE.AND P0, PT, R0, 0x7, PT ;  /* 0x000000070000780c */ /* 0x000fc80003f05270 */
[----:B------:R-:W-:Y:S02]  /*141d0*/  SEL R2, RZ, 0x1, P0 ;  /* 0x00000001ff027807 */ /* 0x000fe40000000000 */
[----:B------:R-:W-:Y:S02]  /*141e0*/  SEL R4, R0, RZ, P0 ;  /* 0x000000ff00047207 */ /* 0x000fe40000000000 */
[----:B------:R-:W-:-:S03]  /*141f0*/  LOP3.LUT R5, R5, R2, RZ, 0x3c, !PT ;  /* 0x0000000205057212 */ /* 0x000fc600078e3cff */
[----:B------:R-:W-:Y:S01]  /*14200*/  IMAD R7, R4, 0x8, R3 ;  /* 0x0000000804077824 */ /* 0x000fe200078e0203 */
[----:B------:R-:W-:-:S04]  /*14210*/  SHF.L.U32 R0, R5, 0x1f, RZ ;  /* 0x0000001f05007819 */ /* 0x000fc800000006ff */
[----:B------:R-:W0:Y:S02]  /*14220*/  SYNCS.PHASECHK.TRANS64.TRYWAIT P0, [R7+URZ], R0 ;  /* 0x00000000070075a7 */ /* 0x000e24000800017f */
[----:B0-----:R-:W-:Y:S05]  /*14230*/  @!P0 BRA `(.L_x_569) ;  /* 0x0000000400448947 */ /* 0x001fea0003800000 */
.L_x_583:
[----:B0-----:R-:W-:-:S04]  /*14240*/  IADD3 R0, R4, 0x1, RZ ;  /* 0x0000000104007810 */ /* 0x001fc80007ffe0ff */
        /* <DEDUP_REMOVED lines=8> */
.L_x_584:
        /* <DEDUP_REMOVED lines=9> */
.L_x_585:
        /* <DEDUP_REMOVED lines=9> */
.L_x_586:
[----:B0-----:R-:W-:-:S05]  /*143f0*/  VIADD R0, R4, 0x1 ;  /* 0x0000000104007836 */ /* 0x001fca0000000000 */
[----:B------:R-:W-:-:S04]  /*14400*/  ISETP.NE.AND P0, PT, R0, 0x7, PT ;  /* 0x000000070000780c */ /* 0x000fc80003f05270 */
[----:B------:R-:W-:Y:S02]  /*14410*/  SEL R2, RZ, 0x1, P0 ;  /* 0x00000001ff027807 */ /* 0x000fe40000000000 */
[----:B------:R-:W-:Y:S02]  /*14420*/  SEL R0, R0, RZ, P0 ;  /* 0x000000ff00007207 */ /* 0x000fe40000000000 */
[----:B------:R-:W-:-:S03]  /*14430*/  LOP3.LUT R2, R5, R2, RZ, 0x3c, !PT ;  /* 0x0000000205027212 */ /* 0x000fc600078e3cff */
[----:B------:R-:W-:Y:S01]  /*14440*/  IMAD R3, R0, 0x8, R3 ;  /* 0x0000000800037824 */ /* 0x000fe200078e0203 */
[----:B------:R-:W-:-:S07]  /*14450*/  SHF.L.U32 R0, R2, 0x1f, RZ ;  /* 0x0000001f02007819 */ /* 0x000fce00000006ff */
.L_x_573:
[----:B0-----:R0:W1:Y:S02]  /*14460*/  SYNCS.PHASECHK.TRANS64.TRYWAIT P0, [R3+URZ], R0 ;  /* 0x00000000030075a7 */ /* 0x001064000800017f */
[----:B-1----:R-:W-:Y:S05]  /*14470*/  @!P0 NANOSLEEP.SYNCS 0x989680 ;  /* 0x009896800000895d */ /* 0x002fea0003900000 */
[----:B------:R-:W1:Y:S02]  /*14480*/  @!P0 SYNCS.PHASECHK.TRANS64 P0, [R3+URZ], R0 ;  /* 0x00000000030085a7 */ /* 0x000e64000800007f */
[----:B-1----:R-:W-:Y:S05]  /*14490*/  @!P0 BRA `(.L_x_573) ;  /* 0xfffffffc00f08947 */ /* 0x002fea000383ffff */
.L_x_565:
[----:B------:R-:W-:Y:S05]  /*144a0*/  BSYNC B0 ;  /* 0x0000000000007941 */ /* 0x000fea0003800000 */
.L_x_564:
[----:B------:R-:W-:Y:S05]  /*144b0*/  EXIT ;  /* 0x000000000000794d */ /* 0x000fea0003800000 */
.L_x_17:
[----:B-1----:R1:W3:Y:S02]  /*144c0*/  SYNCS.PHASECHK.TRANS64.TRYWAIT P1, [R3+URZ], R2 ;  /* 0x00000002030075a7 */ /* 0x0022e4000802017f */
[----:B---3--:R-:W-:Y:S05]  /*144d0*/  @!P1 NANOSLEEP.SYNCS 0x989680 ;  /* 0x009896800000995d */ /* 0x008fea0003900000 */
[----:B------:R-:W3:Y:S02]  /*144e0*/  @!P1 SYNCS.PHASECHK.TRANS64 P1, [R3+URZ], R2 ;  /* 0x00000002030095a7 */ /* 0x000ee4000802007f */
[----:B---3--:R-:W-:Y:S05]  /*144f0*/  @!P1 BRA `(.L_x_17) ;  /* 0xfffffffc00f09947 */ /* 0x008fea000383ffff */
[----:B------:R-:W-:Y:S05]  /*14500*/  BRA `(.L_x_16) ;  /* 0xfffffecc00f07947 */ /* 0x000fea000383ffff */
.L_x_22:
[----:B-1----:R1:W2:Y:S02]  /*14510*/  SYNCS.PHASECHK.TRANS64.TRYWAIT P1, [R4+URZ], R5 ;  /* 0x00000005040075a7 */ /* 0x0022a4000802017f */
[----:B--2---:R-:W-:Y:S05]  /*14520*/  @!P1 NANOSLEEP.SYNCS 0x989680 ;  /* 0x009896800000995d */ /* 0x004fea0003900000 */
[----:B------:R-:W2:Y:S02]  /*14530*/  @!P1 SYNCS.PHASECHK.TRANS64 P1, [R4+URZ], R5 ;  /* 0x00000005040095a7 */ /* 0x000ea4000802007f */
[----:B--2---:R-:W-:Y:S05]  /*14540*/  @!P1 BRA `(.L_x_22) ;  /* 0xfffffffc00f09947 */ /* 0x004fea000383ffff */
[----:B------:R-:W-:Y:S05]  /*14550*/  BRA `(.L_x_21) ;  /* 0xfffffee400407947 */ /* 0x000fea000383ffff */
.L_x_551:
[----:B------:R-:W-:Y:S01]  /*14560*/  BSSY B1, `(.L_x_574) ;  /* 0x0000006000017945 */ /* 0x000fe20003800000 */
[----:B------:R-:W-:-:S07]  /*14570*/  MOV R15, 0xffffffff ;  /* 0xffffffff000f7802 */ /* 0x000fce0000000f00 */
[----:B------:R-:W-:Y:S05]  /*14580*/  WARPSYNC.COLLECTIVE R15, `(.L_x_575) ;  /* 0x000000000f0c7348 */ /* 0x000fea0003c00000 */
[----:B------:R-:W-:Y:S02]  /*14590*/  ELECT P6, UR62, PT ;  /* 0x00000000003e782f */ /* 0x000fe400038c0000 */
[----:B------:R-:W-:Y:S01]  /*145a0*/  MOV R14, UR62 ;  /* 0x0000003e000e7c02 */ /* 0x000fe20008000f00 */
[----:B------:R-:W-:Y:S10]  /*145b0*/  ENDCOLLECTIVE ;  /* 0x000000000000791b */ /* 0x000ff40003800000 */
.L_x_575:
[----:B------:R-:W-:Y:S05]  /*145c0*/  BSYNC B1 ;  /* 0x0000000000017941 */ /* 0x000fea0003800000 */
.L_x_574:
[----:B------:R-:W-:Y:S05]  /*145d0*/  BRA `(.L_x_576) ;  /* 0xffffffec00ac7947 */ /* 0x000fea000383ffff */
.L_x_554:
[----:B0-----:R0:W1:Y:S02]  /*145e0*/  SYNCS.PHASECHK.TRANS64.TRYWAIT P1, [R10+URZ+0x38], R5 ;  /* 0x000038050a0075a7 */ /* 0x001064000802017f */
[----:B-1----:R-:W-:Y:S05]  /*145f0*/  @!P1 NANOSLEEP.SYNCS 0x989680 ;  /* 0x009896800000995d */ /* 0x002fea0003900000 */
[----:B------:R-:W1:Y:S02]  /*14600*/  @!P1 SYNCS.PHASECHK.TRANS64 P1, [R10+URZ+0x38], R5 ;  /* 0x000038050a0095a7 */ /* 0x000e64000802007f */
[----:B-1----:R-:W-:Y:S05]  /*14610*/  @!P1 BRA `(.L_x_554) ;  /* 0xfffffffc00f09947 */ /* 0x002fea000383ffff */
[----:B------:R-:W-:Y:S05]  /*14620*/  BRA `(.L_x_577) ;  /* 0xffffffec00e07947 */ /* 0x000fea000383ffff */
.L_x_563:
[----:B------:R-:W-:Y:S01]  /*14630*/  BSSY B0, `(.L_x_578) ;  /* 0x0000006000007945 */ /* 0x000fe20003800000 */
[----:B------:R-:W-:-:S07]  /*14640*/  IMAD.MOV.U32 R15, RZ, RZ, -0x1 ;  /* 0xffffffffff0f7424 */ /* 0x000fce00078e00ff */
[----:B------:R-:W-:Y:S05]  /*14650*/  WARPSYNC.COLLECTIVE R15, `(.L_x_579) ;  /* 0x000000000f0c7348 */ /* 0x000fea0003c00000 */
[----:B------:R-:W-:Y:S02]  /*14660*/  ELECT P6, UR62, PT ;  /* 0x00000000003e782f */ /* 0x000fe400038c0000 */
[----:B------:R-:W-:Y:S01]  /*14670*/  MOV R14, UR62 ;  /* 0x0000003e000e7c02 */ /* 0x000fe20008000f00 */
[----:B------:R-:W-:Y:S10]  /*14680*/  ENDCOLLECTIVE ;  /* 0x000000000000791b */ /* 0x000ff40003800000 */
.L_x_579:
[----:B------:R-:W-:Y:S05]  /*14690*/  BSYNC B0 ;  /* 0x0000000000007941 */ /* 0x000fea0003800000 */
.L_x_578:
[----:B------:R-:W-:Y:S05]  /*146a0*/  BRA `(.L_x_580) ;  /* 0xfffffff800607947 */ /* 0x000fea000383ffff */
.L_x_567:
[----:B0-----:R0:W1:Y:S02]  /*146b0*/  SYNCS.PHASECHK.TRANS64.TRYWAIT P0, [R5+URZ], R2 ;  /* 0x00000002050075a7 */ /* 0x001064000800017f */
[----:B-1----:R-:W-:Y:S05]  /*146c0*/  @!P0 NANOSLEEP.SYNCS 0x989680 ;  /* 0x009896800000895d */ /* 0x002fea0003900000 */
[----:B------:R-:W1:Y:S02]  /*146d0*/  @!P0 SYNCS.PHASECHK.TRANS64 P0, [R5+URZ], R2 ;  /* 0x00000002050085a7 */ /* 0x000e64000800007f */
[----:B-1----:R-:W-:Y:S05]  /*146e0*/  @!P0 BRA `(.L_x_567) ;  /* 0xfffffffc00f08947 */ /* 0x002fea000383ffff */
[----:B------:R-:W-:Y:S05]  /*146f0*/  BRA `(.L_x_581) ;  /* 0xfffffff800887947 */ /* 0x000fea000383ffff */
.L_x_568:
[----:B0-----:R0:W1:Y:S02]  /*14700*/  SYNCS.PHASECHK.TRANS64.TRYWAIT P0, [R7+URZ], R0 ;  /* 0x00000000070075a7 */ /* 0x001064000800017f */
[----:B-1----:R-:W-:Y:S05]  /*14710*/  @!P0 NANOSLEEP.SYNCS 0x989680 ;  /* 0x009896800000895d */ /* 0x002fea0003900000 */
[----:B------:R-:W1:Y:S02]  /*14720*/  @!P0 SYNCS.PHASECHK.TRANS64 P0, [R7+URZ], R0 ;  /* 0x00000000070085a7 */ /* 0x000e64000800007f */
[----:B-1----:R-:W-:Y:S05]  /*14730*/  @!P0 BRA `(.L_x_568) ;  /* 0xfffffffc00f08947 */ /* 0x002fea000383ffff */
[----:B------:R-:W-:Y:S05]  /*14740*/  BRA `(.L_x_582) ;  /* 0xfffffff800987947 */ /* 0x000fea000383ffff */
.L_x_569:
[----:B0-----:R0:W1:Y:S02]  /*14750*/  SYNCS.PHASECHK.TRANS64.TRYWAIT P0, [R7+URZ], R0 ;  /* 0x00000000070075a7 */ /* 0x001064000800017f */
[----:B-1----:R-:W-:Y:S05]  /*14760*/  @!P0 NANOSLEEP.SYNCS 0x989680 ;  /* 0x009896800000895d */ /* 0x002fea0003900000 */
[----:B------:R-:W1:Y:S02]  /*14770*/  @!P0 SYNCS.PHASECHK.TRANS64 P0, [R7+URZ], R0 ;  /* 0x00000000070085a7 */ /* 0x000e64000800007f */
[----:B-1----:R-:W-:Y:S05]  /*14780*/  @!P0 BRA `(.L_x_569) ;  /* 0xfffffffc00f08947 */ /* 0x002fea000383ffff */
[----:B------:R-:W-:Y:S05]  /*14790*/  BRA `(.L_x_583) ;  /* 0xfffffff800a87947 */ /* 0x000fea000383ffff */
.L_x_570:
[----:B0-----:R0:W1:Y:S02]  /*147a0*/  SYNCS.PHASECHK.TRANS64.TRYWAIT P0, [R7+URZ], R0 ;  /* 0x00000000070075a7 */ /* 0x001064000800017f */
[----:B-1----:R-:W-:Y:S05]  /*147b0*/  @!P0 NANOSLEEP.SYNCS 0x989680 ;  /* 0x009896800000895d */ /* 0x002fea0003900000 */
[----:B------:R-:W1:Y:S02]  /*147c0*/  @!P0 SYNCS.PHASECHK.TRANS64 P0, [R7+URZ], R0 ;  /* 0x00000000070085a7 */ /* 0x000e64000800007f */
[----:B-1----:R-:W-:Y:S05]  /*147d0*/  @!P0 BRA `(.L_x_570) ;  /* 0xfffffffc00f08947 */ /* 0x002fea000383ffff */
[----:B------:R-:W-:Y:S05]  /*147e0*/  BRA `(.L_x_584) ;  /* 0xfffffff800b87947 */ /* 0x000fea000383ffff */
.L_x_571:
[----:B0-----:R0:W1:Y:S02]  /*147f0*/  SYNCS.PHASECHK.TRANS64.TRYWAIT P0, [R7+URZ], R0 ;  /* 0x00000000070075a7 */ /* 0x001064000800017f */
[----:B-1----:R-:W-:Y:S05]  /*14800*/  @!P0 NANOSLEEP.SYNCS 0x989680 ;  /* 0x009896800000895d */ /* 0x002fea0003900000 */
[----:B------:R-:W1:Y:S02]  /*14810*/  @!P0 SYNCS.PHASECHK.TRANS64 P0, [R7+URZ], R0 ;  /* 0x00000000070085a7 */ /* 0x000e64000800007f */
[----:B-1----:R-:W-:Y:S05]  /*14820*/  @!P0 BRA `(.L_x_571) ;  /* 0xfffffffc00f08947 */ /* 0x002fea000383ffff */
[----:B------:R-:W-:Y:S05]  /*14830*/  BRA `(.L_x_585) ;  /* 0xfffffff800c87947 */ /* 0x000fea000383ffff */
.L_x_572:
[----:B0-----:R0:W1:Y:S02]  /*14840*/  SYNCS.PHASECHK.TRANS64.TRYWAIT P0, [R7+URZ], R0 ;  /* 0x00000000070075a7 */ /* 0x001064000800017f */
[----:B-1----:R-:W-:Y:S05]  /*14850*/  @!P0 NANOSLEEP.SYNCS 0x989680 ;  /* 0x009896800000895d */ /* 0x002fea0003900000 */
[----:B------:R-:W1:Y:S02]  /*14860*/  @!P0 SYNCS.PHASECHK.TRANS64 P0, [R7+URZ], R0 ;  /* 0x00000000070085a7 */ /* 0x000e64000800007f */
[----:B-1----:R-:W-:Y:S05]  /*14870*/  @!P0 BRA `(.L_x_572) ;  /* 0xfffffffc00f08947 */ /* 0x002fea000383ffff */
[----:B------:R-:W-:Y:S05]  /*14880*/  BRA `(.L_x_586) ;  /* 0xfffffff800d87947 */ /* 0x000fea000383ffff */
.L_x_587:
[----:B------:R-:W-:-:S00]  /*14890*/  BRA `(.L_x_587) ;  /* 0xfffffffc00fc7947 */ /* 0x000fc0000383ffff */
[----:B------:R-:W-:-:S00]  /*148a0*/  NOP ;  /* 0x0000000000007918 */ /* 0x000fc00000000000 */
        /* <DEDUP_REMOVED lines=13> */
.L_x_588:


//--------------------- .nv.global.init           --------------------------
	.section	.nv.global.init,"aw",@progbits
.nv.global.init:
	.type		$str$22,@object
	.size		$str$22,($str$23 - $str$22)
$str$22:
        /*0000*/ 	.byte	0x6b, 0x5f, 0x74, 0x69, 0x6c, 0x65, 0x5f, 0x63, 0x6f, 0x75, 0x6e, 0x74, 0x20, 0x3e, 0x3d, 0x20
        /*0010*/ 	.byte	0x31, 0x00
	.type		$str$23,@object
	.size		$str$23,(__unnamed_1 - $str$23)
$str$23:
        /*0012*/ 	.byte	0x2f, 0x74, 0x6d, 0x70, 0x2f, 0x63, 0x75, 0x74, 0x6c, 0x61, 0x73, 0x73, 0x5f, 0x73, 0x77, 0x65
        /*0022*/ 	.byte	0x65, 0x70, 0x5f, 0x73, 0x72, 0x63, 0x2f, 0x69, 0x6e, 0x63, 0x6c, 0x75, 0x64, 0x65, 0x2f, 0x63
        /*0032*/ 	.byte	0x75, 0x74, 0x6c, 0x61, 0x73, 0x73, 0x2f, 0x67, 0x65, 0x6d, 0x6d, 0x2f, 0x63, 0x6f, 0x6c, 0x6c
        /*0042*/ 	.byte	0x65, 0x63, 0x74, 0x69, 0x76, 0x65, 0x2f, 0x73, 0x6d, 0x39, 0x30, 0x5f, 0x6d, 0x6d, 0x61, 0x5f
        /*0052*/ 	.byte	0x74, 0x6d, 0x61, 0x5f, 0x67, 0x6d, 0x6d, 0x61, 0x5f, 0x73, 0x73, 0x5f, 0x77, 0x61, 0x72, 0x70
        /*0062*/ 	.byte	0x73, 0x70, 0x65, 0x63, 0x69, 0x61, 0x6c, 0x69, 0x7a, 0x65, 0x64, 0x2e, 0x68, 0x70, 0x70, 0x00
	.type		__unnamed_1,@object
	.size		__unnamed_1,(.L_0 - __unnamed_1)
__unnamed_1:
        /* <DEDUP_REMOVED lines=173> */
        /*0b42*/ 	.byte	0x5d, 0x00
.L_0:


//--------------------- .nv.shared._ZN7cutlass13device_kernelINS_4gemm6kernel13GemmUniversalIN4cute5tupleIJiiiiEEENS1_10collective13CollectiveMmaINS1_34MainloopSm90TmaGmmaWarpSpecializedILi7ENS5_IJNS4_1CILi1EEESB_SB_EEENS1_35KernelTmaWarpSpecializedCooperativeEEENS5_IJNSA_ILi256EEESF_NSA_ILi64EEEEEEaNS5_IJlSB_lEEEaSI_NS4_8TiledMMAINS4_8MMA_AtomIJNS4_4SM904GMMA27MMA_64x256x32_S32S8S8_SS_TNEEEENS4_6LayoutINS5_IJNSA_ILi2EEESB_SB_EEENS5_IJSB_NSA_ILi0EEESS_EEEEENS5_IJNS4_10UnderscoreESV_SV_EEEEENS4_13SM90_TMA_LOADENS4_14ComposedLayoutINS4_7SwizzleILi2ELi4ELi3EEENS4_18smem_ptr_flag_bitsILi8EEENSP_INS5_IJNSA_ILi8EEESG_EEENS5_IJSG_SB_EEEEEEEvNS4_8identityESY_S18_vS19_EENS_8epilogue10collective6detail29Sm90TmaWarpSpecializedAdapterINS1C_15DefaultEpilogueIaSI_SI_NS1B_6thread17LinearCombinationIaLi1EiiLNS1G_9ScaleType4KindE0ELNS_15FloatRoundStyleE2EaEENS1_15EpilogueDefaultEEEEEvvEEEEvNT_6ParamsE --------------------------
	.section	.nv.shared._ZN7cutlass13device_kernelINS_4gemm6kernel13GemmUniversalIN4cute5tupleIJiiiiEEENS1_10collective13CollectiveMmaINS1_34MainloopSm90TmaGmmaWarpSpecializedILi7ENS5_IJNS4_1CILi1EEESB_SB_EEENS1_35KernelTmaWarpSpecializedCooperativeEEENS5_IJNSA_ILi256EEESF_NSA_ILi64EEEEEEaNS5_IJlSB_lEEEaSI_NS4_8TiledMMAINS4_8MMA_AtomIJNS4_4SM904GMMA27MMA_64x256x32_S32S8S8_SS_TNEEEENS4_6LayoutINS5_IJNSA_ILi2EEESB_SB_EEENS5_IJSB_NSA_ILi0EEESS_EEEEENS5_IJNS4_10UnderscoreESV_SV_EEEEENS4_13SM90_TMA_LOADENS4_14ComposedLayoutINS4_7SwizzleILi2ELi4ELi3EEENS4_18smem_ptr_flag_bitsILi8EEENSP_INS5_IJNSA_ILi8EEESG_EEENS5_IJSG_SB_EEEEEEEvNS4_8identityESY_S18_vS19_EENS_8epilogue10collective6detail29Sm90TmaWarpSpecializedAdapterINS1C_15DefaultEpilogueIaSI_SI_NS1B_6thread17LinearCombinationIaLi1EiiLNS1G_9ScaleType4KindE0ELNS_15FloatRoundStyleE2EaEENS1_15EpilogueDefaultEEEEEvvEEEEvNT_6ParamsE,"aw",@nobits
	.sectionflags	@""
	.align	16
	.zero		1024


//--------------------- .nv.shared.reserved.0     --------------------------
	.section	.nv.shared.reserved.0,"aw",@nobits
	.weak		__nv_reservedSMEM_offset_0_alias
	.size		__nv_reservedSMEM_offset_0_alias, 0, 0
	.other		__nv_reservedSMEM_offset_0_alias,@"STO_CUDA_RESERVED_SHARED STV_DEFAULT"
__nv_reservedSMEM_offset_0_alias:
	.zero		0


//--------------------- .nv.global                --------------------------
	.section	.nv.global,"aw",@nobits
.nv.global:
	.type		_ZN39_INTERNAL_b4601a02_4_k_cu_8583f62f_56084cute1_E,@object
	.size		_ZN39_INTERNAL_b4601a02_4_k_cu_8583f62f_56084cute1_E,(_ZN39_INTERNAL_b4601a02_4_k_cu_8583f62f_56084cuda3std3__45__cpo6cbeginE - _ZN39_INTERNAL_b4601a02_4_k_cu_8583f62f_56084cute1_E)
_ZN39_INTERNAL_b4601a02_4_k_cu_8583f62f_56084cute1_E:
	.zero		1
	.type		_ZN39_INTERNAL_b4601a02_4_k_cu_8583f62f_56084cuda3std3__45__cpo6cbeginE,@object
	.size		_ZN39_INTERNAL_b4601a02_4_k_cu_8583f62f_56084cuda3std3__45__cpo6cbeginE,(_ZN39_INTERNAL_b4601a02_4_k_cu_8583f62f_56084cuda3std3__48in_placeE - _ZN39_INTERNAL_b4601a02_4_k_cu_8583f62f_56084cuda3std3__45__cpo6cbeginE)
_ZN39_INTERNAL_b4601a02_4_k_cu_8583f62f_56084cuda3std3__45__cpo6cbeginE:
	.zero		1
	.type		_ZN39_INTERNAL_b4601a02_4_k_cu_8583f62f_56084cuda3std3__48in_placeE,@object
	.size		_ZN39_INTERNAL_b4601a02_4_k_cu_8583f62f_56084cuda3std3__48in_placeE,(_ZN39_INTERNAL_b4601a02_4_k_cu_8583f62f_56084cuda3std6ranges3__45__cpo9iter_moveE - _ZN39_INTERNAL_b4601a02_4_k_cu_8583f62f_56084cuda3std3__48in_placeE)
_ZN39_INTERNAL_b4601a02_4_k_cu_8583f62f_56084cuda3std3__48in_placeE:
	.zero		1
	.type		_ZN39_INTERNAL_b4601a02_4_k_cu_8583f62f_56084cuda3std6ranges3__45__cpo9iter_moveE,@object
	.size		_ZN39_INTERNAL_b4601a02_4_k_cu_8583f62f_56084cuda3std6ranges3__45__cpo9iter_moveE,(_ZN39_INTERNAL_b4601a02_4_k_cu_8583f62f_56084cuda3std3__45__cpo5beginE - _ZN39_INTERNAL_b4601a02_4_k_cu_8583f62f_56084cuda3std6ranges3__45__cpo9iter_moveE)
_ZN39_INTERNAL_b4601a02_4_k_cu_8583f62f_56084cuda3std6ranges3__45__cpo9iter_moveE:
	.zero		1
	.type		_ZN39_INTERNAL_b4601a02_4_k_cu_8583f62f_56084cuda3std3__45__cpo5beginE,@object
	.size		_ZN39_INTERNAL_b4601a02_4_k_cu_8583f62f_56084cuda3std3__45__cpo5beginE,(_ZN39_INTERNAL_b4601a02_4_k_cu_8583f62f_56084cuda3std3__441_GLOBAL__N__b4601a02_4_k_cu_8583f62f_56086ignoreE - _ZN39_INTERNAL_b4601a02_4_k_cu_8583f62f_56084cuda3std3__45__cpo5beginE)
_ZN39_INTERNAL_b4601a02_4_k_cu_8583f62f_56084cuda3std3__45__cpo5beginE:
	.zero		1
	.type		_ZN39_INTERNAL_b4601a02_4_k_cu_8583f62f_56084cuda3std3__441_GLOBAL__N__b4601a02_4_k_cu_8583f62f_56086ignoreE,@object
	.size		_ZN39_INTERNAL_b4601a02_4_k_cu_8583f62f_56084cuda3std3__441_GLOBAL__N__b4601a02_4_k_cu_8583f62f_56086ignoreE,(_ZN39_INTERNAL_b4601a02_4_k_cu_8583f62f_56084cute7productE - _ZN39_INTERNAL_b4601a02_4_k_cu_8583f62f_56084cuda3std3__441_GLOBAL__N__b4601a02_4_k_cu_8583f62f_56086ignoreE)
_ZN39_INTERNAL_b4601a02_4_k_cu_8583f62f_56084cuda3std3__441_GLOBAL__N__b4601a02_4_k_cu_8583f62f_56086ignoreE:
	.zero		1
	.type		_ZN39_INTERNAL_b4601a02_4_k_cu_8583f62f_56084cute7productE,@object
	.size		_ZN39_INTERNAL_b4601a02_4_k_cu_8583f62f_56084cute7productE,(_ZN39_INTERNAL_b4601a02_4_k_cu_8583f62f_56084cuda3std3__45__cpo3endE - _ZN39_INTERNAL_b4601a02_4_k_cu_8583f62f_56084cute7productE)
_ZN39_INTERNAL_b4601a02_4_k_cu_8583f62f_56084cute7productE:
	.zero		1
	.type		_ZN39_INTERNAL_b4601a02_4_k_cu_8583f62f_56084cuda3std3__45__cpo3endE,@object
	.size		_ZN39_INTERNAL_b4601a02_4_k_cu_8583f62f_56084cuda3std3__45__cpo3endE,(_ZN39_INTERNAL_b4601a02_4_k_cu_8583f62f_56084cuda3std3__419piecewise_constructE - _ZN39_INTERNAL_b4601a02_4_k_cu_8583f62f_56084cuda3std3__45__cpo3endE)
_ZN39_INTERNAL_b4601a02_4_k_cu_8583f62f_56084cuda3std3__45__cpo3endE:
	.zero		1
	.type		_ZN39_INTERNAL_b4601a02_4_k_cu_8583f62f_56084cuda3std3__419piecewise_constructE,@object
	.size		_ZN39_INTERNAL_b4601a02_4_k_cu_8583f62f_56084cuda3std3__419piecewise_constructE,(_ZN39_INTERNAL_b4601a02_4_k_cu_8583f62f_56084cuda3std3__45__cpo4cendE - _ZN39_INTERNAL_b4601a02_4_k_cu_8583f62f_56084cuda3std3__419piecewise_constructE)
_ZN39_INTERNAL_b4601a02_4_k_cu_8583f62f_56084cuda3std3__419piecewise_constructE:
	.zero		1
	.type		_ZN39_INTERNAL_b4601a02_4_k_cu_8583f62f_56084cuda3std3__45__cpo4cendE,@object
	.size		_ZN39_INTERNAL_b4601a02_4_k_cu_8583f62f_56084cuda3std3__45__cpo4cendE,(_ZN39_INTERNAL_b4601a02_4_k_cu_8583f62f_56084cuda3std6ranges3__45__cpo4swapE - _ZN39_INTERNAL_b4601a02_4_k_cu_8583f62f_56084cuda3std3__45__cpo4cendE)
_ZN39_INTERNAL_b4601a02_4_k_cu_8583f62f_56084cuda3std3__45__cpo4cendE:
	.zero		1
	.type		_ZN39_INTERNAL_b4601a02_4_k_cu_8583f62f_56084cuda3std6ranges3__45__cpo4swapE,@object
	.size		_ZN39_INTERNAL_b4601a02_4_k_cu_8583f62f_56084cuda3std6ranges3__45__cpo4swapE,(.L_8 - _ZN39_INTERNAL_b4601a02_4_k_cu_8583f62f_56084cuda3std6ranges3__45__cpo4swapE)
_ZN39_INTERNAL_b4601a02_4_k_cu_8583f62f_56084cuda3std6ranges3__45__cpo4swapE:
	.zero		1
.L_8:


//--------------------- .nv.constant0._ZN7cutlass13device_kernelINS_4gemm6kernel13GemmUniversalIN4cute5tupleIJiiiiEEENS1_10collective13CollectiveMmaINS1_34MainloopSm90TmaGmmaWarpSpecializedILi7ENS5_IJNS4_1CILi1EEESB_SB_EEENS1_35KernelTmaWarpSpecializedCooperativeEEENS5_IJNSA_ILi256EEESF_NSA_ILi64EEEEEEaNS5_IJlSB_lEEEaSI_NS4_8TiledMMAINS4_8MMA_AtomIJNS4_4SM904GMMA27MMA_64x256x32_S32S8S8_SS_TNEEEENS4_6LayoutINS5_IJNSA_ILi2EEESB_SB_EEENS5_IJSB_NSA_ILi0EEESS_EEEEENS5_IJNS4_10UnderscoreESV_SV_EEEEENS4_13SM90_TMA_LOADENS4_14ComposedLayoutINS4_7SwizzleILi2ELi4ELi3EEENS4_18smem_ptr_flag_bitsILi8EEENSP_INS5_IJNSA_ILi8EEESG_EEENS5_IJSG_SB_EEEEEEEvNS4_8identityESY_S18_vS19_EENS_8epilogue10collective6detail29Sm90TmaWarpSpecializedAdapterINS1C_15DefaultEpilogueIaSI_SI_NS1B_6thread17LinearCombinationIaLi1EiiLNS1G_9ScaleType4KindE0ELNS_15FloatRoundStyleE2EaEENS1_15EpilogueDefaultEEEEEvvEEEEvNT_6ParamsE --------------------------
	.section	.nv.constant0._ZN7cutlass13device_kernelINS_4gemm6kernel13GemmUniversalIN4cute5tupleIJiiiiEEENS1_10collective13CollectiveMmaINS1_34MainloopSm90TmaGmmaWarpSpecializedILi7ENS5_IJNS4_1CILi1EEESB_SB_EEENS1_35KernelTmaWarpSpecializedCooperativeEEENS5_IJNSA_ILi256EEESF_NSA_ILi64EEEEEEaNS5_IJlSB_lEEEaSI_NS4_8TiledMMAINS4_8MMA_AtomIJNS4_4SM904GMMA27MMA_64x256x32_S32S8S8_SS_TNEEEENS4_6LayoutINS5_IJNSA_ILi2EEESB_SB_EEENS5_IJSB_NSA_ILi0EEESS_EEEEENS5_IJNS4_10UnderscoreESV_SV_EEEEENS4_13SM90_TMA_LOADENS4_14ComposedLayoutINS4_7SwizzleILi2ELi4ELi3EEENS4_18smem_ptr_flag_bitsILi8EEENSP_INS5_IJNSA_ILi8EEESG_EEENS5_IJSG_SB_EEEEEEEvNS4_8identityESY_S18_vS19_EENS_8epilogue10collective6detail29Sm90TmaWarpSpecializedAdapterINS1C_15DefaultEpilogueIaSI_SI_NS1B_6thread17LinearCombinationIaLi1EiiLNS1G_9ScaleType4KindE0ELNS_15FloatRoundStyleE2EaEENS1_15EpilogueDefaultEEEEEvvEEEEvNT_6ParamsE,"a",@progbits
	.sectionflags	@""
	.align	4
.nv.constant0._ZN7cutlass13device_kernelINS_4gemm6kernel13GemmUniversalIN4cute5tupleIJiiiiEEENS1_10collective13CollectiveMmaINS1_34MainloopSm90TmaGmmaWarpSpecializedILi7ENS5_IJNS4_1CILi1EEESB_SB_EEENS1_35KernelTmaWarpSpecializedCooperativeEEENS5_IJNSA_ILi256EEESF_NSA_ILi64EEEEEEaNS5_IJlSB_lEEEaSI_NS4_8TiledMMAINS4_8MMA_AtomIJNS4_4SM904GMMA27MMA_64x256x32_S32S8S8_SS_TNEEEENS4_6LayoutINS5_IJNSA_ILi2EEESB_SB_EEENS5_IJSB_NSA_ILi0EEESS_EEEEENS5_IJNS4_10UnderscoreESV_SV_EEEEENS4_13SM90_TMA_LOADENS4_14ComposedLayoutINS4_7SwizzleILi2ELi4ELi3EEENS4_18smem_ptr_flag_bitsILi8EEENSP_INS5_IJNSA_ILi8EEESG_EEENS5_IJSG_SB_EEEEEEEvNS4_8identityESY_S18_vS19_EENS_8epilogue10collective6detail29Sm90TmaWarpSpecializedAdapterINS1C_15DefaultEpilogueIaSI_SI_NS1B_6thread17LinearCombinationIaLi1EiiLNS1G_9ScaleType4KindE0ELNS_15FloatRoundStyleE2EaEENS1_15EpilogueDefaultEEEEEvvEEEEvNT_6ParamsE:
	.zero		1664


//--------------------- SYMBOLS --------------------------

	.type		.nv.reservedSmem.offset0,@object
	.size		.nv.reservedSmem.offset0,0x4
	.type		__assertfail,@function
